//
// Generated by NVIDIA NVVM Compiler
//
// Compiler Build ID: CL-36424714
// Cuda compilation tools, release 13.0, V13.0.88
// Based on NVVM 20.0.0
//

.version 9.0
.target sm_100
.address_size 64

	// .globl	_Z11fill_kerneliiPfi
// _ZZ15matrixMulSharedPfS_S_iiiE1A has been demoted
// _ZZ15matrixMulSharedPfS_S_iiiE1B has been demoted
// _ZZ19matrixMul_fp_SharedPiS_S_iiiE1A has been demoted
// _ZZ19matrixMul_fp_SharedPiS_S_iiiE1B has been demoted

.visible .entry _Z11fill_kerneliiPfi(
	.param .u32 _Z11fill_kerneliiPfi_param_0,
	.param .u32 _Z11fill_kerneliiPfi_param_1,
	.param .u64 .ptr .align 1 _Z11fill_kerneliiPfi_param_2,
	.param .u32 _Z11fill_kerneliiPfi_param_3
)
{
	.reg .pred 	%p<2>;
	.reg .b32 	%r<12>;
	.reg .b32 	%f<2>;
	.reg .b64 	%rd<5>;

	ld.param.u32 	%r4, [_Z11fill_kerneliiPfi_param_0];
	ld.param.u32 	%r2, [_Z11fill_kerneliiPfi_param_1];
	ld.param.u64 	%rd1, [_Z11fill_kerneliiPfi_param_2];
	ld.param.u32 	%r3, [_Z11fill_kerneliiPfi_param_3];
	mov.u32 	%r5, %ctaid.x;
	mov.u32 	%r6, %ctaid.y;
	mov.u32 	%r7, %nctaid.x;
	mad.lo.s32 	%r8, %r6, %r7, %r5;
	mov.u32 	%r9, %ntid.x;
	mov.u32 	%r10, %tid.x;
	mad.lo.s32 	%r1, %r8, %r9, %r10;
	setp.ge.s32 	%p1, %r1, %r4;
	@%p1 bra 	$L__BB0_2;
	cvta.to.global.u64 	%rd2, %rd1;
	cvt.rn.f32.s32 	%f1, %r2;
	mul.lo.s32 	%r11, %r3, %r1;
	mul.wide.s32 	%rd3, %r11, 4;
	add.s64 	%rd4, %rd2, %rd3;
	st.global.f32 	[%rd4], %f1;
$L__BB0_2:
	ret;

}
	// .globl	_Z26copy_fp2float_array_kerneliPiPfi
.visible .entry _Z26copy_fp2float_array_kerneliPiPfi(
	.param .u32 _Z26copy_fp2float_array_kerneliPiPfi_param_0,
	.param .u64 .ptr .align 1 _Z26copy_fp2float_array_kerneliPiPfi_param_1,
	.param .u64 .ptr .align 1 _Z26copy_fp2float_array_kerneliPiPfi_param_2,
	.param .u32 _Z26copy_fp2float_array_kerneliPiPfi_param_3
)
{
	.reg .pred 	%p<2>;
	.reg .b32 	%r<13>;
	.reg .b32 	%f<2>;
	.reg .b64 	%rd<8>;
	.reg .b64 	%fd<4>;

	ld.param.u32 	%r3, [_Z26copy_fp2float_array_kerneliPiPfi_param_0];
	ld.param.u64 	%rd1, [_Z26copy_fp2float_array_kerneliPiPfi_param_1];
	ld.param.u64 	%rd2, [_Z26copy_fp2float_array_kerneliPiPfi_param_2];
	ld.param.u32 	%r2, [_Z26copy_fp2float_array_kerneliPiPfi_param_3];
	mov.u32 	%r4, %ctaid.x;
	mov.u32 	%r5, %ctaid.y;
	mov.u32 	%r6, %nctaid.x;
	mad.lo.s32 	%r7, %r5, %r6, %r4;
	mov.u32 	%r8, %ntid.x;
	mov.u32 	%r9, %tid.x;
	mad.lo.s32 	%r1, %r7, %r8, %r9;
	setp.ge.s32 	%p1, %r1, %r3;
	@%p1 bra 	$L__BB1_2;
	cvta.to.global.u64 	%rd3, %rd1;
	cvta.to.global.u64 	%rd4, %rd2;
	mul.wide.s32 	%rd5, %r1, 4;
	add.s64 	%rd6, %rd3, %rd5;
	ld.global.u32 	%r10, [%rd6];
	cvt.rn.f64.s32 	%fd1, %r10;
	mov.b32 	%r11, 1;
	shl.b32 	%r12, %r11, %r2;
	cvt.rn.f64.s32 	%fd2, %r12;
	div.rn.f64 	%fd3, %fd1, %fd2;
	cvt.rn.f32.f64 	%f1, %fd3;
	add.s64 	%rd7, %rd4, %rd5;
	st.global.f32 	[%rd7], %f1;
$L__BB1_2:
	ret;

}
	// .globl	_Z26copy_float2fp_array_kerneliPfPii
.visible .entry _Z26copy_float2fp_array_kerneliPfPii(
	.param .u32 _Z26copy_float2fp_array_kerneliPfPii_param_0,
	.param .u64 .ptr .align 1 _Z26copy_float2fp_array_kerneliPfPii_param_1,
	.param .u64 .ptr .align 1 _Z26copy_float2fp_array_kerneliPfPii_param_2,
	.param .u32 _Z26copy_float2fp_array_kerneliPfPii_param_3
)
{
	.reg .pred 	%p<2>;
	.reg .b32 	%r<13>;
	.reg .b32 	%f<4>;
	.reg .b64 	%rd<8>;

	ld.param.u32 	%r3, [_Z26copy_float2fp_array_kerneliPfPii_param_0];
	ld.param.u64 	%rd1, [_Z26copy_float2fp_array_kerneliPfPii_param_1];
	ld.param.u64 	%rd2, [_Z26copy_float2fp_array_kerneliPfPii_param_2];
	ld.param.u32 	%r2, [_Z26copy_float2fp_array_kerneliPfPii_param_3];
	mov.u32 	%r4, %ctaid.x;
	mov.u32 	%r5, %ctaid.y;
	mov.u32 	%r6, %nctaid.x;
	mad.lo.s32 	%r7, %r5, %r6, %r4;
	mov.u32 	%r8, %ntid.x;
	mov.u32 	%r9, %tid.x;
	mad.lo.s32 	%r1, %r7, %r8, %r9;
	setp.ge.s32 	%p1, %r1, %r3;
	@%p1 bra 	$L__BB2_2;
	cvta.to.global.u64 	%rd3, %rd1;
	cvta.to.global.u64 	%rd4, %rd2;
	mul.wide.s32 	%rd5, %r1, 4;
	add.s64 	%rd6, %rd3, %rd5;
	ld.global.f32 	%f1, [%rd6];
	mov.b32 	%r10, 1;
	shl.b32 	%r11, %r10, %r2;
	cvt.rn.f32.s32 	%f2, %r11;
	mul.f32 	%f3, %f1, %f2;
	cvt.rzi.s32.f32 	%r12, %f3;
	add.s64 	%rd7, %rd4, %rd5;
	st.global.u32 	[%rd7], %r12;
$L__BB2_2:
	ret;

}
	// .globl	_Z9matrixMulPfS_S_i
.visible .entry _Z9matrixMulPfS_S_i(
	.param .u64 .ptr .align 1 _Z9matrixMulPfS_S_i_param_0,
	.param .u64 .ptr .align 1 _Z9matrixMulPfS_S_i_param_1,
	.param .u64 .ptr .align 1 _Z9matrixMulPfS_S_i_param_2,
	.param .u32 _Z9matrixMulPfS_S_i_param_3
)
{
	.reg .pred 	%p<10>;
	.reg .b32 	%r<81>;
	.reg .b32 	%f<67>;
	.reg .b64 	%rd<48>;

	ld.param.u64 	%rd5, [_Z9matrixMulPfS_S_i_param_0];
	ld.param.u64 	%rd6, [_Z9matrixMulPfS_S_i_param_1];
	ld.param.u64 	%rd4, [_Z9matrixMulPfS_S_i_param_2];
	ld.param.u32 	%r44, [_Z9matrixMulPfS_S_i_param_3];
	cvta.to.global.u64 	%rd1, %rd6;
	cvta.to.global.u64 	%rd2, %rd5;
	mov.u32 	%r45, %ctaid.x;
	mov.u32 	%r46, %ntid.x;
	mov.u32 	%r47, %tid.x;
	mad.lo.s32 	%r1, %r45, %r46, %r47;
	mov.u32 	%r48, %ctaid.y;
	mov.u32 	%r49, %ntid.y;
	mul.lo.s32 	%r2, %r48, %r49;
	mov.u32 	%r3, %tid.y;
	add.s32 	%r50, %r2, %r3;
	max.s32 	%r51, %r1, %r50;
	setp.ge.s32 	%p1, %r51, %r44;
	@%p1 bra 	$L__BB3_13;
	mul.lo.s32 	%r5, %r44, %r1;
	and.b32  	%r6, %r44, 7;
	setp.lt.u32 	%p2, %r44, 8;
	mov.f32 	%f66, 0f00000000;
	mov.b32 	%r79, 0;
	@%p2 bra 	$L__BB3_4;
	and.b32  	%r79, %r44, 2147483640;
	neg.s32 	%r77, %r79;
	add.s32 	%r53, %r3, %r44;
	add.s32 	%r76, %r53, %r2;
	shl.b32 	%r10, %r44, 3;
	shl.b32 	%r54, %r44, 1;
	add.s32 	%r75, %r50, %r54;
	mad.lo.s32 	%r74, %r44, 3, %r50;
	shl.b32 	%r55, %r44, 2;
	add.s32 	%r73, %r50, %r55;
	mad.lo.s32 	%r72, %r44, 5, %r50;
	mad.lo.s32 	%r71, %r44, 6, %r50;
	mad.lo.s32 	%r70, %r44, 7, %r50;
	add.s64 	%rd3, %rd2, 16;
	mov.f32 	%f66, 0f00000000;
	mov.u32 	%r68, %r5;
	mov.u32 	%r69, %r50;
$L__BB3_3:
	.pragma "nounroll";
	mul.wide.s32 	%rd7, %r68, 4;
	add.s64 	%rd8, %rd3, %rd7;
	ld.global.f32 	%f16, [%rd8+-16];
	mul.wide.u32 	%rd9, %r69, 4;
	add.s64 	%rd10, %rd1, %rd9;
	ld.global.f32 	%f17, [%rd10];
	fma.rn.f32 	%f18, %f16, %f17, %f66;
	ld.global.f32 	%f19, [%rd8+-12];
	mul.wide.u32 	%rd11, %r76, 4;
	add.s64 	%rd12, %rd1, %rd11;
	ld.global.f32 	%f20, [%rd12];
	fma.rn.f32 	%f21, %f19, %f20, %f18;
	ld.global.f32 	%f22, [%rd8+-8];
	mul.wide.u32 	%rd13, %r75, 4;
	add.s64 	%rd14, %rd1, %rd13;
	ld.global.f32 	%f23, [%rd14];
	fma.rn.f32 	%f24, %f22, %f23, %f21;
	ld.global.f32 	%f25, [%rd8+-4];
	mul.wide.u32 	%rd15, %r74, 4;
	add.s64 	%rd16, %rd1, %rd15;
	ld.global.f32 	%f26, [%rd16];
	fma.rn.f32 	%f27, %f25, %f26, %f24;
	ld.global.f32 	%f28, [%rd8];
	mul.wide.u32 	%rd17, %r73, 4;
	add.s64 	%rd18, %rd1, %rd17;
	ld.global.f32 	%f29, [%rd18];
	fma.rn.f32 	%f30, %f28, %f29, %f27;
	ld.global.f32 	%f31, [%rd8+4];
	mul.wide.u32 	%rd19, %r72, 4;
	add.s64 	%rd20, %rd1, %rd19;
	ld.global.f32 	%f32, [%rd20];
	fma.rn.f32 	%f33, %f31, %f32, %f30;
	ld.global.f32 	%f34, [%rd8+8];
	mul.wide.u32 	%rd21, %r71, 4;
	add.s64 	%rd22, %rd1, %rd21;
	ld.global.f32 	%f35, [%rd22];
	fma.rn.f32 	%f36, %f34, %f35, %f33;
	ld.global.f32 	%f37, [%rd8+12];
	mul.wide.u32 	%rd23, %r70, 4;
	add.s64 	%rd24, %rd1, %rd23;
	ld.global.f32 	%f38, [%rd24];
	fma.rn.f32 	%f66, %f37, %f38, %f36;
	add.s32 	%r77, %r77, 8;
	add.s32 	%r76, %r76, %r10;
	add.s32 	%r75, %r75, %r10;
	add.s32 	%r74, %r74, %r10;
	add.s32 	%r73, %r73, %r10;
	add.s32 	%r72, %r72, %r10;
	add.s32 	%r71, %r71, %r10;
	add.s32 	%r70, %r70, %r10;
	add.s32 	%r69, %r69, %r10;
	add.s32 	%r68, %r68, 8;
	setp.ne.s32 	%p3, %r77, 0;
	@%p3 bra 	$L__BB3_3;
$L__BB3_4:
	setp.eq.s32 	%p4, %r6, 0;
	@%p4 bra 	$L__BB3_12;
	and.b32  	%r38, %r44, 3;
	setp.lt.u32 	%p5, %r6, 4;
	@%p5 bra 	$L__BB3_7;
	add.s32 	%r56, %r79, %r5;
	mul.wide.s32 	%rd25, %r56, 4;
	add.s64 	%rd26, %rd2, %rd25;
	ld.global.f32 	%f40, [%rd26];
	mad.lo.s32 	%r57, %r79, %r44, %r50;
	mul.wide.u32 	%rd27, %r57, 4;
	add.s64 	%rd28, %rd1, %rd27;
	ld.global.f32 	%f41, [%rd28];
	fma.rn.f32 	%f42, %f40, %f41, %f66;
	ld.global.f32 	%f43, [%rd26+4];
	add.s32 	%r58, %r57, %r44;
	mul.wide.u32 	%rd29, %r58, 4;
	add.s64 	%rd30, %rd1, %rd29;
	ld.global.f32 	%f44, [%rd30];
	fma.rn.f32 	%f45, %f43, %f44, %f42;
	ld.global.f32 	%f46, [%rd26+8];
	add.s32 	%r59, %r58, %r44;
	mul.wide.u32 	%rd31, %r59, 4;
	add.s64 	%rd32, %rd1, %rd31;
	ld.global.f32 	%f47, [%rd32];
	fma.rn.f32 	%f48, %f46, %f47, %f45;
	ld.global.f32 	%f49, [%rd26+12];
	add.s32 	%r60, %r59, %r44;
	mul.wide.u32 	%rd33, %r60, 4;
	add.s64 	%rd34, %rd1, %rd33;
	ld.global.f32 	%f50, [%rd34];
	fma.rn.f32 	%f66, %f49, %f50, %f48;
	add.s32 	%r79, %r79, 4;
$L__BB3_7:
	setp.eq.s32 	%p6, %r38, 0;
	@%p6 bra 	$L__BB3_12;
	setp.eq.s32 	%p7, %r38, 1;
	@%p7 bra 	$L__BB3_10;
	add.s32 	%r61, %r79, %r5;
	mul.wide.s32 	%rd35, %r61, 4;
	add.s64 	%rd36, %rd2, %rd35;
	ld.global.f32 	%f52, [%rd36];
	mad.lo.s32 	%r62, %r79, %r44, %r50;
	mul.wide.u32 	%rd37, %r62, 4;
	add.s64 	%rd38, %rd1, %rd37;
	ld.global.f32 	%f53, [%rd38];
	fma.rn.f32 	%f54, %f52, %f53, %f66;
	ld.global.f32 	%f55, [%rd36+4];
	add.s32 	%r63, %r62, %r44;
	mul.wide.u32 	%rd39, %r63, 4;
	add.s64 	%rd40, %rd1, %rd39;
	ld.global.f32 	%f56, [%rd40];
	fma.rn.f32 	%f66, %f55, %f56, %f54;
	add.s32 	%r79, %r79, 2;
$L__BB3_10:
	and.b32  	%r64, %r44, 1;
	setp.eq.b32 	%p8, %r64, 1;
	not.pred 	%p9, %p8;
	@%p9 bra 	$L__BB3_12;
	add.s32 	%r65, %r79, %r5;
	mul.wide.s32 	%rd41, %r65, 4;
	add.s64 	%rd42, %rd2, %rd41;
	ld.global.f32 	%f57, [%rd42];
	mad.lo.s32 	%r66, %r79, %r44, %r50;
	mul.wide.u32 	%rd43, %r66, 4;
	add.s64 	%rd44, %rd1, %rd43;
	ld.global.f32 	%f58, [%rd44];
	fma.rn.f32 	%f66, %f57, %f58, %f66;
$L__BB3_12:
	add.s32 	%r67, %r5, %r50;
	cvta.to.global.u64 	%rd45, %rd4;
	mul.wide.s32 	%rd46, %r67, 4;
	add.s64 	%rd47, %rd45, %rd46;
	st.global.f32 	[%rd47], %f66;
$L__BB3_13:
	ret;

}
	// .globl	_Z13matrixMulRectPfS_S_iii
.visible .entry _Z13matrixMulRectPfS_S_iii(
	.param .u64 .ptr .align 1 _Z13matrixMulRectPfS_S_iii_param_0,
	.param .u64 .ptr .align 1 _Z13matrixMulRectPfS_S_iii_param_1,
	.param .u64 .ptr .align 1 _Z13matrixMulRectPfS_S_iii_param_2,
	.param .u32 _Z13matrixMulRectPfS_S_iii_param_3,
	.param .u32 _Z13matrixMulRectPfS_S_iii_param_4,
	.param .u32 _Z13matrixMulRectPfS_S_iii_param_5
)
{
	.reg .pred 	%p<13>;
	.reg .b32 	%r<46>;
	.reg .b32 	%f<68>;
	.reg .b64 	%rd<40>;

	ld.param.u64 	%rd5, [_Z13matrixMulRectPfS_S_iii_param_0];
	ld.param.u64 	%rd6, [_Z13matrixMulRectPfS_S_iii_param_1];
	ld.param.u64 	%rd4, [_Z13matrixMulRectPfS_S_iii_param_2];
	ld.param.u32 	%r22, [_Z13matrixMulRectPfS_S_iii_param_3];
	ld.param.u32 	%r23, [_Z13matrixMulRectPfS_S_iii_param_4];
	ld.param.u32 	%r21, [_Z13matrixMulRectPfS_S_iii_param_5];
	cvta.to.global.u64 	%rd1, %rd6;
	cvta.to.global.u64 	%rd2, %rd5;
	mov.u32 	%r24, %ctaid.x;
	mov.u32 	%r25, %ntid.x;
	mov.u32 	%r26, %tid.x;
	mad.lo.s32 	%r1, %r24, %r25, %r26;
	mov.u32 	%r27, %ctaid.y;
	mov.u32 	%r28, %ntid.y;
	mov.u32 	%r29, %tid.y;
	mad.lo.s32 	%r30, %r27, %r28, %r29;
	setp.ge.s32 	%p1, %r1, %r22;
	setp.ge.s32 	%p2, %r30, %r23;
	or.pred  	%p3, %p1, %p2;
	@%p3 bra 	$L__BB4_14;
	setp.lt.s32 	%p4, %r21, 1;
	mov.f32 	%f67, 0f00000000;
	@%p4 bra 	$L__BB4_13;
	mul.lo.s32 	%r3, %r21, %r1;
	and.b32  	%r4, %r21, 7;
	setp.lt.u32 	%p5, %r21, 8;
	mov.f32 	%f67, 0f00000000;
	mov.b32 	%r44, 0;
	@%p5 bra 	$L__BB4_5;
	and.b32  	%r44, %r21, 2147483640;
	neg.s32 	%r42, %r44;
	shl.b32 	%r7, %r23, 3;
	add.s64 	%rd3, %rd2, 16;
	mov.f32 	%f67, 0f00000000;
	mul.wide.s32 	%rd11, %r23, 4;
	mov.u32 	%r40, %r3;
	mov.u32 	%r41, %r30;
$L__BB4_4:
	.pragma "nounroll";
	mul.wide.s32 	%rd7, %r40, 4;
	add.s64 	%rd8, %rd3, %rd7;
	ld.global.f32 	%f17, [%rd8+-16];
	mul.wide.s32 	%rd9, %r41, 4;
	add.s64 	%rd10, %rd1, %rd9;
	ld.global.f32 	%f18, [%rd10];
	fma.rn.f32 	%f19, %f17, %f18, %f67;
	ld.global.f32 	%f20, [%rd8+-12];
	add.s64 	%rd12, %rd10, %rd11;
	ld.global.f32 	%f21, [%rd12];
	fma.rn.f32 	%f22, %f20, %f21, %f19;
	ld.global.f32 	%f23, [%rd8+-8];
	add.s64 	%rd13, %rd12, %rd11;
	ld.global.f32 	%f24, [%rd13];
	fma.rn.f32 	%f25, %f23, %f24, %f22;
	ld.global.f32 	%f26, [%rd8+-4];
	add.s64 	%rd14, %rd13, %rd11;
	ld.global.f32 	%f27, [%rd14];
	fma.rn.f32 	%f28, %f26, %f27, %f25;
	ld.global.f32 	%f29, [%rd8];
	add.s64 	%rd15, %rd14, %rd11;
	ld.global.f32 	%f30, [%rd15];
	fma.rn.f32 	%f31, %f29, %f30, %f28;
	ld.global.f32 	%f32, [%rd8+4];
	add.s64 	%rd16, %rd15, %rd11;
	ld.global.f32 	%f33, [%rd16];
	fma.rn.f32 	%f34, %f32, %f33, %f31;
	ld.global.f32 	%f35, [%rd8+8];
	add.s64 	%rd17, %rd16, %rd11;
	ld.global.f32 	%f36, [%rd17];
	fma.rn.f32 	%f37, %f35, %f36, %f34;
	ld.global.f32 	%f38, [%rd8+12];
	add.s64 	%rd18, %rd17, %rd11;
	ld.global.f32 	%f39, [%rd18];
	fma.rn.f32 	%f67, %f38, %f39, %f37;
	add.s32 	%r42, %r42, 8;
	add.s32 	%r41, %r41, %r7;
	add.s32 	%r40, %r40, 8;
	setp.ne.s32 	%p6, %r42, 0;
	@%p6 bra 	$L__BB4_4;
$L__BB4_5:
	setp.eq.s32 	%p7, %r4, 0;
	@%p7 bra 	$L__BB4_13;
	and.b32  	%r15, %r21, 3;
	setp.lt.u32 	%p8, %r4, 4;
	@%p8 bra 	$L__BB4_8;
	add.s32 	%r32, %r44, %r3;
	mul.wide.s32 	%rd19, %r32, 4;
	add.s64 	%rd20, %rd2, %rd19;
	ld.global.f32 	%f41, [%rd20];
	mad.lo.s32 	%r33, %r44, %r23, %r30;
	mul.wide.s32 	%rd21, %r33, 4;
	add.s64 	%rd22, %rd1, %rd21;
	ld.global.f32 	%f42, [%rd22];
	fma.rn.f32 	%f43, %f41, %f42, %f67;
	ld.global.f32 	%f44, [%rd20+4];
	mul.wide.s32 	%rd23, %r23, 4;
	add.s64 	%rd24, %rd22, %rd23;
	ld.global.f32 	%f45, [%rd24];
	fma.rn.f32 	%f46, %f44, %f45, %f43;
	ld.global.f32 	%f47, [%rd20+8];
	add.s64 	%rd25, %rd24, %rd23;
	ld.global.f32 	%f48, [%rd25];
	fma.rn.f32 	%f49, %f47, %f48, %f46;
	ld.global.f32 	%f50, [%rd20+12];
	add.s64 	%rd26, %rd25, %rd23;
	ld.global.f32 	%f51, [%rd26];
	fma.rn.f32 	%f67, %f50, %f51, %f49;
	add.s32 	%r44, %r44, 4;
$L__BB4_8:
	setp.eq.s32 	%p9, %r15, 0;
	@%p9 bra 	$L__BB4_13;
	setp.eq.s32 	%p10, %r15, 1;
	@%p10 bra 	$L__BB4_11;
	add.s32 	%r34, %r44, %r3;
	mul.wide.s32 	%rd27, %r34, 4;
	add.s64 	%rd28, %rd2, %rd27;
	ld.global.f32 	%f53, [%rd28];
	mad.lo.s32 	%r35, %r44, %r23, %r30;
	mul.wide.s32 	%rd29, %r35, 4;
	add.s64 	%rd30, %rd1, %rd29;
	ld.global.f32 	%f54, [%rd30];
	fma.rn.f32 	%f55, %f53, %f54, %f67;
	ld.global.f32 	%f56, [%rd28+4];
	mul.wide.s32 	%rd31, %r23, 4;
	add.s64 	%rd32, %rd30, %rd31;
	ld.global.f32 	%f57, [%rd32];
	fma.rn.f32 	%f67, %f56, %f57, %f55;
	add.s32 	%r44, %r44, 2;
$L__BB4_11:
	and.b32  	%r36, %r21, 1;
	setp.eq.b32 	%p11, %r36, 1;
	not.pred 	%p12, %p11;
	@%p12 bra 	$L__BB4_13;
	add.s32 	%r37, %r44, %r3;
	mul.wide.s32 	%rd33, %r37, 4;
	add.s64 	%rd34, %rd2, %rd33;
	ld.global.f32 	%f58, [%rd34];
	mad.lo.s32 	%r38, %r44, %r23, %r30;
	mul.wide.s32 	%rd35, %r38, 4;
	add.s64 	%rd36, %rd1, %rd35;
	ld.global.f32 	%f59, [%rd36];
	fma.rn.f32 	%f67, %f58, %f59, %f67;
$L__BB4_13:
	mad.lo.s32 	%r39, %r23, %r1, %r30;
	cvta.to.global.u64 	%rd37, %rd4;
	mul.wide.s32 	%rd38, %r39, 4;
	add.s64 	%rd39, %rd37, %rd38;
	st.global.f32 	[%rd39], %f67;
$L__BB4_14:
	ret;

}
	// .globl	_Z16matrixMulRect_fpPsS_S_iii
.visible .entry _Z16matrixMulRect_fpPsS_S_iii(
	.param .u64 .ptr .align 1 _Z16matrixMulRect_fpPsS_S_iii_param_0,
	.param .u64 .ptr .align 1 _Z16matrixMulRect_fpPsS_S_iii_param_1,
	.param .u64 .ptr .align 1 _Z16matrixMulRect_fpPsS_S_iii_param_2,
	.param .u32 _Z16matrixMulRect_fpPsS_S_iii_param_3,
	.param .u32 _Z16matrixMulRect_fpPsS_S_iii_param_4,
	.param .u32 _Z16matrixMulRect_fpPsS_S_iii_param_5
)
{
	.reg .pred 	%p<13>;
	.reg .b16 	%rs<35>;
	.reg .b32 	%r<97>;
	.reg .b64 	%rd<40>;

	ld.param.u64 	%rd5, [_Z16matrixMulRect_fpPsS_S_iii_param_0];
	ld.param.u64 	%rd6, [_Z16matrixMulRect_fpPsS_S_iii_param_1];
	ld.param.u64 	%rd4, [_Z16matrixMulRect_fpPsS_S_iii_param_2];
	ld.param.u32 	%r34, [_Z16matrixMulRect_fpPsS_S_iii_param_3];
	ld.param.u32 	%r35, [_Z16matrixMulRect_fpPsS_S_iii_param_4];
	ld.param.u32 	%r33, [_Z16matrixMulRect_fpPsS_S_iii_param_5];
	cvta.to.global.u64 	%rd1, %rd6;
	cvta.to.global.u64 	%rd2, %rd5;
	mov.u32 	%r36, %ctaid.x;
	mov.u32 	%r37, %ntid.x;
	mov.u32 	%r38, %tid.x;
	mad.lo.s32 	%r1, %r36, %r37, %r38;
	mov.u32 	%r39, %ctaid.y;
	mov.u32 	%r40, %ntid.y;
	mov.u32 	%r41, %tid.y;
	mad.lo.s32 	%r42, %r39, %r40, %r41;
	setp.ge.s32 	%p1, %r1, %r34;
	setp.ge.s32 	%p2, %r42, %r35;
	or.pred  	%p3, %p1, %p2;
	@%p3 bra 	$L__BB5_15;
	setp.lt.s32 	%p4, %r33, 1;
	mov.b16 	%rs34, 0;
	@%p4 bra 	$L__BB5_14;
	mul.lo.s32 	%r3, %r33, %r1;
	and.b32  	%r4, %r33, 7;
	setp.lt.u32 	%p5, %r33, 8;
	mov.b32 	%r91, 0;
	mov.u32 	%r96, %r91;
	@%p5 bra 	$L__BB5_5;
	and.b32  	%r91, %r33, 2147483640;
	neg.s32 	%r85, %r91;
	shl.b32 	%r7, %r35, 3;
	add.s64 	%rd3, %rd2, 8;
	mov.b32 	%r96, 0;
	mul.wide.s32 	%rd11, %r35, 2;
	mov.u32 	%r83, %r3;
	mov.u32 	%r84, %r42;
$L__BB5_4:
	.pragma "nounroll";
	mul.wide.s32 	%rd7, %r83, 2;
	add.s64 	%rd8, %rd3, %rd7;
	ld.global.u16 	%rs4, [%rd8+-8];
	mul.wide.s32 	%rd9, %r84, 2;
	add.s64 	%rd10, %rd1, %rd9;
	ld.global.u16 	%rs5, [%rd10];
	mul.wide.s16 	%r46, %rs5, %rs4;
	add.s32 	%r47, %r46, %r96;
	ld.global.u16 	%rs6, [%rd8+-6];
	add.s64 	%rd12, %rd10, %rd11;
	ld.global.u16 	%rs7, [%rd12];
	mul.wide.s16 	%r48, %rs7, %rs6;
	add.s32 	%r49, %r48, %r47;
	ld.global.u16 	%rs8, [%rd8+-4];
	add.s64 	%rd13, %rd12, %rd11;
	ld.global.u16 	%rs9, [%rd13];
	mul.wide.s16 	%r50, %rs9, %rs8;
	add.s32 	%r51, %r50, %r49;
	ld.global.u16 	%rs10, [%rd8+-2];
	add.s64 	%rd14, %rd13, %rd11;
	ld.global.u16 	%rs11, [%rd14];
	mul.wide.s16 	%r52, %rs11, %rs10;
	add.s32 	%r53, %r52, %r51;
	ld.global.u16 	%rs12, [%rd8];
	add.s64 	%rd15, %rd14, %rd11;
	ld.global.u16 	%rs13, [%rd15];
	mul.wide.s16 	%r54, %rs13, %rs12;
	add.s32 	%r55, %r54, %r53;
	ld.global.u16 	%rs14, [%rd8+2];
	add.s64 	%rd16, %rd15, %rd11;
	ld.global.u16 	%rs15, [%rd16];
	mul.wide.s16 	%r56, %rs15, %rs14;
	add.s32 	%r57, %r56, %r55;
	ld.global.u16 	%rs16, [%rd8+4];
	add.s64 	%rd17, %rd16, %rd11;
	ld.global.u16 	%rs17, [%rd17];
	mul.wide.s16 	%r58, %rs17, %rs16;
	add.s32 	%r59, %r58, %r57;
	ld.global.u16 	%rs18, [%rd8+6];
	add.s64 	%rd18, %rd17, %rd11;
	ld.global.u16 	%rs19, [%rd18];
	mul.wide.s16 	%r60, %rs19, %rs18;
	add.s32 	%r96, %r60, %r59;
	add.s32 	%r85, %r85, 8;
	add.s32 	%r84, %r84, %r7;
	add.s32 	%r83, %r83, 8;
	setp.ne.s32 	%p6, %r85, 0;
	@%p6 bra 	$L__BB5_4;
$L__BB5_5:
	setp.eq.s32 	%p7, %r4, 0;
	@%p7 bra 	$L__BB5_13;
	and.b32  	%r19, %r33, 3;
	setp.lt.u32 	%p8, %r4, 4;
	@%p8 bra 	$L__BB5_8;
	add.s32 	%r62, %r91, %r3;
	mul.wide.s32 	%rd19, %r62, 2;
	add.s64 	%rd20, %rd2, %rd19;
	ld.global.u16 	%rs20, [%rd20];
	mad.lo.s32 	%r63, %r91, %r35, %r42;
	mul.wide.s32 	%rd21, %r63, 2;
	add.s64 	%rd22, %rd1, %rd21;
	ld.global.u16 	%rs21, [%rd22];
	mul.wide.s16 	%r64, %rs21, %rs20;
	add.s32 	%r65, %r64, %r96;
	ld.global.u16 	%rs22, [%rd20+2];
	mul.wide.s32 	%rd23, %r35, 2;
	add.s64 	%rd24, %rd22, %rd23;
	ld.global.u16 	%rs23, [%rd24];
	mul.wide.s16 	%r66, %rs23, %rs22;
	add.s32 	%r67, %r66, %r65;
	ld.global.u16 	%rs24, [%rd20+4];
	add.s64 	%rd25, %rd24, %rd23;
	ld.global.u16 	%rs25, [%rd25];
	mul.wide.s16 	%r68, %rs25, %rs24;
	add.s32 	%r69, %r68, %r67;
	ld.global.u16 	%rs26, [%rd20+6];
	add.s64 	%rd26, %rd25, %rd23;
	ld.global.u16 	%rs27, [%rd26];
	mul.wide.s16 	%r70, %rs27, %rs26;
	add.s32 	%r96, %r70, %r69;
	add.s32 	%r91, %r91, 4;
$L__BB5_8:
	setp.eq.s32 	%p9, %r19, 0;
	@%p9 bra 	$L__BB5_13;
	setp.eq.s32 	%p10, %r19, 1;
	@%p10 bra 	$L__BB5_11;
	add.s32 	%r72, %r91, %r3;
	mul.wide.s32 	%rd27, %r72, 2;
	add.s64 	%rd28, %rd2, %rd27;
	ld.global.u16 	%rs28, [%rd28];
	mad.lo.s32 	%r73, %r91, %r35, %r42;
	mul.wide.s32 	%rd29, %r73, 2;
	add.s64 	%rd30, %rd1, %rd29;
	ld.global.u16 	%rs29, [%rd30];
	mul.wide.s16 	%r74, %rs29, %rs28;
	add.s32 	%r75, %r74, %r96;
	ld.global.u16 	%rs30, [%rd28+2];
	mul.wide.s32 	%rd31, %r35, 2;
	add.s64 	%rd32, %rd30, %rd31;
	ld.global.u16 	%rs31, [%rd32];
	mul.wide.s16 	%r76, %rs31, %rs30;
	add.s32 	%r96, %r76, %r75;
	add.s32 	%r91, %r91, 2;
$L__BB5_11:
	and.b32  	%r77, %r33, 1;
	setp.eq.b32 	%p11, %r77, 1;
	not.pred 	%p12, %p11;
	@%p12 bra 	$L__BB5_13;
	add.s32 	%r78, %r91, %r3;
	mul.wide.s32 	%rd33, %r78, 2;
	add.s64 	%rd34, %rd2, %rd33;
	ld.global.u16 	%rs32, [%rd34];
	mad.lo.s32 	%r79, %r91, %r35, %r42;
	mul.wide.s32 	%rd35, %r79, 2;
	add.s64 	%rd36, %rd1, %rd35;
	ld.global.u16 	%rs33, [%rd36];
	mul.wide.s16 	%r80, %rs33, %rs32;
	add.s32 	%r96, %r80, %r96;
$L__BB5_13:
	shr.u32 	%r81, %r96, 10;
	cvt.u16.u32 	%rs34, %r81;
$L__BB5_14:
	mad.lo.s32 	%r82, %r35, %r1, %r42;
	cvta.to.global.u64 	%rd37, %rd4;
	mul.wide.s32 	%rd38, %r82, 2;
	add.s64 	%rd39, %rd37, %rd38;
	st.global.u16 	[%rd39], %rs34;
$L__BB5_15:
	ret;

}
	// .globl	_Z15matrixMulSharedPfS_S_iii
.visible .entry _Z15matrixMulSharedPfS_S_iii(
	.param .u64 .ptr .align 1 _Z15matrixMulSharedPfS_S_iii_param_0,
	.param .u64 .ptr .align 1 _Z15matrixMulSharedPfS_S_iii_param_1,
	.param .u64 .ptr .align 1 _Z15matrixMulSharedPfS_S_iii_param_2,
	.param .u32 _Z15matrixMulSharedPfS_S_iii_param_3,
	.param .u32 _Z15matrixMulSharedPfS_S_iii_param_4,
	.param .u32 _Z15matrixMulSharedPfS_S_iii_param_5
)
{
	.reg .pred 	%p<17>;
	.reg .b32 	%r<105>;
	.reg .b32 	%f<79>;
	.reg .b64 	%rd<15>;
	// demoted variable
	.shared .align 4 .b8 _ZZ15matrixMulSharedPfS_S_iiiE1A[1024];
	// demoted variable
	.shared .align 4 .b8 _ZZ15matrixMulSharedPfS_S_iiiE1B[1024];
	ld.param.u64 	%rd4, [_Z15matrixMulSharedPfS_S_iii_param_1];
	ld.param.u32 	%r32, [_Z15matrixMulSharedPfS_S_iii_param_3];
	ld.param.u32 	%r33, [_Z15matrixMulSharedPfS_S_iii_param_4];
	ld.param.u32 	%r34, [_Z15matrixMulSharedPfS_S_iii_param_5];
	mov.u32 	%r35, %ctaid.x;
	mov.u32 	%r1, %ntid.x;
	mov.u32 	%r2, %tid.x;
	mad.lo.s32 	%r3, %r35, %r1, %r2;
	mov.u32 	%r36, %ctaid.y;
	mov.u32 	%r37, %ntid.y;
	mov.u32 	%r4, %tid.y;
	mad.lo.s32 	%r5, %r36, %r37, %r4;
	add.s32 	%r38, %r1, %r34;
	add.s32 	%r39, %r38, -1;
	div.s32 	%r6, %r39, %r1;
	setp.lt.s32 	%p2, %r6, 1;
	mov.f32 	%f77, 0f00000000;
	@%p2 bra 	$L__BB6_19;
	ld.param.u64 	%rd13, [_Z15matrixMulSharedPfS_S_iii_param_0];
	mad.lo.s32 	%r7, %r34, %r3, %r4;
	mul.lo.s32 	%r8, %r34, %r32;
	mul.lo.s32 	%r9, %r2, %r1;
	mul.lo.s32 	%r10, %r34, %r33;
	setp.lt.s32 	%p3, %r3, %r32;
	setp.lt.s32 	%p4, %r5, %r33;
	and.pred  	%p1, %p3, %p4;
	and.b32  	%r11, %r1, 7;
	shl.b32 	%r12, %r1, 2;
	cvta.to.global.u64 	%rd1, %rd13;
	cvta.to.global.u64 	%rd2, %rd4;
	mov.f32 	%f77, 0f00000000;
	mov.b32 	%r98, 0;
	not.pred 	%p7, %p1;
$L__BB6_2:
	mul.lo.s32 	%r41, %r98, %r1;
	add.s32 	%r14, %r7, %r41;
	add.s32 	%r42, %r41, %r2;
	mad.lo.s32 	%r15, %r42, %r33, %r5;
	setp.ge.s32 	%p5, %r14, %r8;
	mov.f32 	%f68, 0f00000000;
	@%p5 bra 	$L__BB6_4;
	mul.wide.s32 	%rd6, %r14, 4;
	add.s64 	%rd7, %rd1, %rd6;
	ld.global.f32 	%f68, [%rd7];
$L__BB6_4:
	add.s32 	%r43, %r9, %r4;
	shl.b32 	%r44, %r43, 2;
	mov.u32 	%r45, _ZZ15matrixMulSharedPfS_S_iiiE1A;
	add.s32 	%r46, %r45, %r44;
	st.shared.f32 	[%r46], %f68;
	setp.ge.s32 	%p6, %r15, %r10;
	mov.f32 	%f69, 0f00000000;
	@%p6 bra 	$L__BB6_6;
	mul.wide.s32 	%rd8, %r15, 4;
	add.s64 	%rd9, %rd2, %rd8;
	ld.global.f32 	%f69, [%rd9];
$L__BB6_6:
	mov.u32 	%r49, _ZZ15matrixMulSharedPfS_S_iiiE1B;
	add.s32 	%r50, %r49, %r44;
	st.shared.f32 	[%r50], %f69;
	bar.sync 	0;
	@%p7 bra 	$L__BB6_18;
	setp.lt.u32 	%p8, %r1, 8;
	mov.b32 	%r103, 0;
	@%p8 bra 	$L__BB6_10;
	shl.b32 	%r52, %r9, 2;
	add.s32 	%r54, %r52, %r45;
	add.s32 	%r99, %r54, 16;
	shl.b32 	%r55, %r4, 2;
	add.s32 	%r100, %r49, %r55;
	and.b32  	%r57, %r1, -8;
	neg.s32 	%r101, %r57;
$L__BB6_9:
	.pragma "nounroll";
	and.b32  	%r103, %r1, 2040;
	ld.shared.f32 	%f24, [%r99+-16];
	ld.shared.f32 	%f25, [%r100];
	fma.rn.f32 	%f26, %f24, %f25, %f77;
	ld.shared.f32 	%f27, [%r99+-12];
	add.s32 	%r58, %r100, %r12;
	ld.shared.f32 	%f28, [%r58];
	fma.rn.f32 	%f29, %f27, %f28, %f26;
	ld.shared.f32 	%f30, [%r99+-8];
	add.s32 	%r59, %r58, %r12;
	ld.shared.f32 	%f31, [%r59];
	fma.rn.f32 	%f32, %f30, %f31, %f29;
	ld.shared.f32 	%f33, [%r99+-4];
	add.s32 	%r60, %r59, %r12;
	ld.shared.f32 	%f34, [%r60];
	fma.rn.f32 	%f35, %f33, %f34, %f32;
	ld.shared.f32 	%f36, [%r99];
	add.s32 	%r61, %r60, %r12;
	ld.shared.f32 	%f37, [%r61];
	fma.rn.f32 	%f38, %f36, %f37, %f35;
	ld.shared.f32 	%f39, [%r99+4];
	add.s32 	%r62, %r61, %r12;
	ld.shared.f32 	%f40, [%r62];
	fma.rn.f32 	%f41, %f39, %f40, %f38;
	ld.shared.f32 	%f42, [%r99+8];
	add.s32 	%r63, %r62, %r12;
	ld.shared.f32 	%f43, [%r63];
	fma.rn.f32 	%f44, %f42, %f43, %f41;
	ld.shared.f32 	%f45, [%r99+12];
	add.s32 	%r64, %r63, %r12;
	ld.shared.f32 	%f46, [%r64];
	fma.rn.f32 	%f77, %f45, %f46, %f44;
	add.s32 	%r101, %r101, 8;
	shl.b32 	%r65, %r1, 5;
	add.s32 	%r100, %r100, %r65;
	add.s32 	%r99, %r99, 32;
	setp.ne.s32 	%p9, %r101, 0;
	@%p9 bra 	$L__BB6_9;
$L__BB6_10:
	setp.eq.s32 	%p10, %r11, 0;
	@%p10 bra 	$L__BB6_18;
	add.s32 	%r66, %r11, -1;
	setp.lt.u32 	%p11, %r66, 3;
	@%p11 bra 	$L__BB6_13;
	add.s32 	%r67, %r103, %r9;
	shl.b32 	%r68, %r67, 2;
	add.s32 	%r70, %r45, %r68;
	ld.shared.f32 	%f48, [%r70];
	mad.lo.s32 	%r71, %r103, %r1, %r4;
	shl.b32 	%r72, %r71, 2;
	add.s32 	%r74, %r49, %r72;
	ld.shared.f32 	%f49, [%r74];
	fma.rn.f32 	%f50, %f48, %f49, %f77;
	ld.shared.f32 	%f51, [%r70+4];
	add.s32 	%r75, %r74, %r12;
	ld.shared.f32 	%f52, [%r75];
	fma.rn.f32 	%f53, %f51, %f52, %f50;
	ld.shared.f32 	%f54, [%r70+8];
	add.s32 	%r76, %r75, %r12;
	ld.shared.f32 	%f55, [%r76];
	fma.rn.f32 	%f56, %f54, %f55, %f53;
	ld.shared.f32 	%f57, [%r70+12];
	add.s32 	%r77, %r76, %r12;
	ld.shared.f32 	%f58, [%r77];
	fma.rn.f32 	%f77, %f57, %f58, %f56;
	add.s32 	%r103, %r103, 4;
$L__BB6_13:
	and.b32  	%r78, %r1, 3;
	setp.eq.s32 	%p12, %r78, 0;
	@%p12 bra 	$L__BB6_18;
	setp.eq.s32 	%p13, %r78, 1;
	@%p13 bra 	$L__BB6_16;
	add.s32 	%r79, %r103, %r9;
	shl.b32 	%r80, %r79, 2;
	add.s32 	%r82, %r45, %r80;
	ld.shared.f32 	%f60, [%r82];
	mad.lo.s32 	%r83, %r103, %r1, %r4;
	shl.b32 	%r84, %r83, 2;
	add.s32 	%r86, %r49, %r84;
	ld.shared.f32 	%f61, [%r86];
	fma.rn.f32 	%f62, %f60, %f61, %f77;
	ld.shared.f32 	%f63, [%r82+4];
	add.s32 	%r87, %r86, %r12;
	ld.shared.f32 	%f64, [%r87];
	fma.rn.f32 	%f77, %f63, %f64, %f62;
	add.s32 	%r103, %r103, 2;
$L__BB6_16:
	and.b32  	%r88, %r1, 1;
	setp.eq.b32 	%p14, %r88, 1;
	not.pred 	%p15, %p14;
	@%p15 bra 	$L__BB6_18;
	add.s32 	%r89, %r103, %r9;
	shl.b32 	%r90, %r89, 2;
	add.s32 	%r92, %r45, %r90;
	ld.shared.f32 	%f65, [%r92];
	mad.lo.s32 	%r93, %r103, %r1, %r4;
	shl.b32 	%r94, %r93, 2;
	add.s32 	%r96, %r49, %r94;
	ld.shared.f32 	%f66, [%r96];
	fma.rn.f32 	%f77, %f65, %f66, %f77;
$L__BB6_18:
	bar.sync 	0;
	add.s32 	%r98, %r98, 1;
	setp.ne.s32 	%p16, %r98, %r6;
	@%p16 bra 	$L__BB6_2;
$L__BB6_19:
	ld.param.u64 	%rd14, [_Z15matrixMulSharedPfS_S_iii_param_2];
	cvta.to.global.u64 	%rd10, %rd14;
	mad.lo.s32 	%r97, %r33, %r3, %r5;
	mul.wide.s32 	%rd11, %r97, 4;
	add.s64 	%rd12, %rd10, %rd11;
	st.global.f32 	[%rd12], %f77;
	ret;

}
	// .globl	_Z19matrixMul_fp_SharedPiS_S_iii
.visible .entry _Z19matrixMul_fp_SharedPiS_S_iii(
	.param .u64 .ptr .align 1 _Z19matrixMul_fp_SharedPiS_S_iii_param_0,
	.param .u64 .ptr .align 1 _Z19matrixMul_fp_SharedPiS_S_iii_param_1,
	.param .u64 .ptr .align 1 _Z19matrixMul_fp_SharedPiS_S_iii_param_2,
	.param .u32 _Z19matrixMul_fp_SharedPiS_S_iii_param_3,
	.param .u32 _Z19matrixMul_fp_SharedPiS_S_iii_param_4,
	.param .u32 _Z19matrixMul_fp_SharedPiS_S_iii_param_5
)
{
	.reg .pred 	%p<17>;
	.reg .b32 	%r<182>;
	.reg .b64 	%rd<15>;
	// demoted variable
	.shared .align 4 .b8 _ZZ19matrixMul_fp_SharedPiS_S_iiiE1A[1024];
	// demoted variable
	.shared .align 4 .b8 _ZZ19matrixMul_fp_SharedPiS_S_iiiE1B[1024];
	ld.param.u64 	%rd4, [_Z19matrixMul_fp_SharedPiS_S_iii_param_1];
	ld.param.u32 	%r50, [_Z19matrixMul_fp_SharedPiS_S_iii_param_3];
	ld.param.u32 	%r51, [_Z19matrixMul_fp_SharedPiS_S_iii_param_4];
	ld.param.u32 	%r52, [_Z19matrixMul_fp_SharedPiS_S_iii_param_5];
	mov.u32 	%r54, %ctaid.x;
	mov.u32 	%r1, %ntid.x;
	mov.u32 	%r2, %tid.x;
	mad.lo.s32 	%r3, %r54, %r1, %r2;
	mov.u32 	%r55, %ctaid.y;
	mov.u32 	%r56, %ntid.y;
	mov.u32 	%r4, %tid.y;
	mad.lo.s32 	%r5, %r55, %r56, %r4;
	add.s32 	%r57, %r1, %r52;
	add.s32 	%r58, %r57, -1;
	div.s32 	%r6, %r58, %r1;
	setp.lt.s32 	%p2, %r6, 1;
	mov.b32 	%r180, 0;
	@%p2 bra 	$L__BB7_19;
	ld.param.u64 	%rd13, [_Z19matrixMul_fp_SharedPiS_S_iii_param_0];
	mad.lo.s32 	%r7, %r52, %r3, %r4;
	mul.lo.s32 	%r8, %r52, %r50;
	mul.lo.s32 	%r9, %r2, %r1;
	mul.lo.s32 	%r10, %r52, %r51;
	setp.lt.s32 	%p3, %r3, %r50;
	setp.lt.s32 	%p4, %r5, %r51;
	and.pred  	%p1, %p3, %p4;
	and.b32  	%r11, %r1, 7;
	shl.b32 	%r12, %r1, 2;
	cvta.to.global.u64 	%rd1, %rd13;
	cvta.to.global.u64 	%rd2, %rd4;
	mov.b32 	%r163, 0;
	not.pred 	%p7, %p1;
	mov.u32 	%r180, %r163;
$L__BB7_2:
	mul.lo.s32 	%r61, %r163, %r1;
	add.s32 	%r15, %r7, %r61;
	add.s32 	%r62, %r61, %r2;
	mad.lo.s32 	%r16, %r62, %r51, %r5;
	setp.ge.s32 	%p5, %r15, %r8;
	mov.b32 	%r165, 0;
	@%p5 bra 	$L__BB7_4;
	mul.wide.s32 	%rd6, %r15, 4;
	add.s64 	%rd7, %rd1, %rd6;
	ld.global.u32 	%r165, [%rd7];
$L__BB7_4:
	add.s32 	%r64, %r9, %r4;
	shl.b32 	%r65, %r64, 2;
	mov.u32 	%r66, _ZZ19matrixMul_fp_SharedPiS_S_iiiE1A;
	add.s32 	%r67, %r66, %r65;
	st.shared.u32 	[%r67], %r165;
	setp.ge.s32 	%p6, %r16, %r10;
	mov.b32 	%r166, 0;
	@%p6 bra 	$L__BB7_6;
	mul.wide.s32 	%rd8, %r16, 4;
	add.s64 	%rd9, %rd2, %rd8;
	ld.global.u32 	%r166, [%rd9];
$L__BB7_6:
	mov.u32 	%r70, _ZZ19matrixMul_fp_SharedPiS_S_iiiE1B;
	add.s32 	%r71, %r70, %r65;
	st.shared.u32 	[%r71], %r166;
	bar.sync 	0;
	@%p7 bra 	$L__BB7_18;
	setp.lt.u32 	%p8, %r1, 8;
	mov.b32 	%r175, 0;
	@%p8 bra 	$L__BB7_10;
	shl.b32 	%r74, %r9, 2;
	add.s32 	%r76, %r74, %r66;
	add.s32 	%r167, %r76, 16;
	shl.b32 	%r77, %r4, 2;
	add.s32 	%r168, %r70, %r77;
	and.b32  	%r79, %r1, -8;
	neg.s32 	%r169, %r79;
$L__BB7_9:
	.pragma "nounroll";
	and.b32  	%r175, %r1, 2040;
	ld.shared.u32 	%r80, [%r167+-16];
	ld.shared.u32 	%r81, [%r168];
	mad.lo.s32 	%r82, %r81, %r80, %r180;
	ld.shared.u32 	%r83, [%r167+-12];
	add.s32 	%r84, %r168, %r12;
	ld.shared.u32 	%r85, [%r84];
	mad.lo.s32 	%r86, %r85, %r83, %r82;
	ld.shared.u32 	%r87, [%r167+-8];
	add.s32 	%r88, %r84, %r12;
	ld.shared.u32 	%r89, [%r88];
	mad.lo.s32 	%r90, %r89, %r87, %r86;
	ld.shared.u32 	%r91, [%r167+-4];
	add.s32 	%r92, %r88, %r12;
	ld.shared.u32 	%r93, [%r92];
	mad.lo.s32 	%r94, %r93, %r91, %r90;
	ld.shared.u32 	%r95, [%r167];
	add.s32 	%r96, %r92, %r12;
	ld.shared.u32 	%r97, [%r96];
	mad.lo.s32 	%r98, %r97, %r95, %r94;
	ld.shared.u32 	%r99, [%r167+4];
	add.s32 	%r100, %r96, %r12;
	ld.shared.u32 	%r101, [%r100];
	mad.lo.s32 	%r102, %r101, %r99, %r98;
	ld.shared.u32 	%r103, [%r167+8];
	add.s32 	%r104, %r100, %r12;
	ld.shared.u32 	%r105, [%r104];
	mad.lo.s32 	%r106, %r105, %r103, %r102;
	ld.shared.u32 	%r107, [%r167+12];
	add.s32 	%r108, %r104, %r12;
	ld.shared.u32 	%r109, [%r108];
	mad.lo.s32 	%r180, %r109, %r107, %r106;
	add.s32 	%r169, %r169, 8;
	shl.b32 	%r110, %r1, 5;
	add.s32 	%r168, %r168, %r110;
	add.s32 	%r167, %r167, 32;
	setp.ne.s32 	%p9, %r169, 0;
	@%p9 bra 	$L__BB7_9;
$L__BB7_10:
	setp.eq.s32 	%p10, %r11, 0;
	@%p10 bra 	$L__BB7_18;
	add.s32 	%r112, %r11, -1;
	setp.lt.u32 	%p11, %r112, 3;
	@%p11 bra 	$L__BB7_13;
	add.s32 	%r113, %r175, %r9;
	shl.b32 	%r114, %r113, 2;
	add.s32 	%r116, %r66, %r114;
	ld.shared.u32 	%r117, [%r116];
	mad.lo.s32 	%r118, %r175, %r1, %r4;
	shl.b32 	%r119, %r118, 2;
	add.s32 	%r121, %r70, %r119;
	ld.shared.u32 	%r122, [%r121];
	mad.lo.s32 	%r123, %r122, %r117, %r180;
	ld.shared.u32 	%r124, [%r116+4];
	add.s32 	%r125, %r121, %r12;
	ld.shared.u32 	%r126, [%r125];
	mad.lo.s32 	%r127, %r126, %r124, %r123;
	ld.shared.u32 	%r128, [%r116+8];
	add.s32 	%r129, %r125, %r12;
	ld.shared.u32 	%r130, [%r129];
	mad.lo.s32 	%r131, %r130, %r128, %r127;
	ld.shared.u32 	%r132, [%r116+12];
	add.s32 	%r133, %r129, %r12;
	ld.shared.u32 	%r134, [%r133];
	mad.lo.s32 	%r180, %r134, %r132, %r131;
	add.s32 	%r175, %r175, 4;
$L__BB7_13:
	and.b32  	%r136, %r1, 3;
	setp.eq.s32 	%p12, %r136, 0;
	@%p12 bra 	$L__BB7_18;
	setp.eq.s32 	%p13, %r136, 1;
	@%p13 bra 	$L__BB7_16;
	add.s32 	%r137, %r175, %r9;
	shl.b32 	%r138, %r137, 2;
	add.s32 	%r140, %r66, %r138;
	ld.shared.u32 	%r141, [%r140];
	mad.lo.s32 	%r142, %r175, %r1, %r4;
	shl.b32 	%r143, %r142, 2;
	add.s32 	%r145, %r70, %r143;
	ld.shared.u32 	%r146, [%r145];
	mad.lo.s32 	%r147, %r146, %r141, %r180;
	ld.shared.u32 	%r148, [%r140+4];
	add.s32 	%r149, %r145, %r12;
	ld.shared.u32 	%r150, [%r149];
	mad.lo.s32 	%r180, %r150, %r148, %r147;
	add.s32 	%r175, %r175, 2;
$L__BB7_16:
	and.b32  	%r151, %r1, 1;
	setp.eq.b32 	%p14, %r151, 1;
	not.pred 	%p15, %p14;
	@%p15 bra 	$L__BB7_18;
	add.s32 	%r152, %r175, %r9;
	shl.b32 	%r153, %r152, 2;
	add.s32 	%r155, %r66, %r153;
	ld.shared.u32 	%r156, [%r155];
	mad.lo.s32 	%r157, %r175, %r1, %r4;
	shl.b32 	%r158, %r157, 2;
	add.s32 	%r160, %r70, %r158;
	ld.shared.u32 	%r161, [%r160];
	mad.lo.s32 	%r180, %r161, %r156, %r180;
$L__BB7_18:
	bar.sync 	0;
	add.s32 	%r163, %r163, 1;
	setp.ne.s32 	%p16, %r163, %r6;
	@%p16 bra 	$L__BB7_2;
$L__BB7_19:
	ld.param.u64 	%rd14, [_Z19matrixMul_fp_SharedPiS_S_iii_param_2];
	cvta.to.global.u64 	%rd10, %rd14;
	mad.lo.s32 	%r162, %r51, %r3, %r5;
	mul.wide.s32 	%rd11, %r162, 4;
	add.s64 	%rd12, %rd10, %rd11;
	st.global.u32 	[%rd12], %r180;
	ret;

}
	// .globl	_Z17im2col_gpu_kerneliPKfiiiiiiiPf
.visible .entry _Z17im2col_gpu_kerneliPKfiiiiiiiPf(
	.param .u32 _Z17im2col_gpu_kerneliPKfiiiiiiiPf_param_0,
	.param .u64 .ptr .align 1 _Z17im2col_gpu_kerneliPKfiiiiiiiPf_param_1,
	.param .u32 _Z17im2col_gpu_kerneliPKfiiiiiiiPf_param_2,
	.param .u32 _Z17im2col_gpu_kerneliPKfiiiiiiiPf_param_3,
	.param .u32 _Z17im2col_gpu_kerneliPKfiiiiiiiPf_param_4,
	.param .u32 _Z17im2col_gpu_kerneliPKfiiiiiiiPf_param_5,
	.param .u32 _Z17im2col_gpu_kerneliPKfiiiiiiiPf_param_6,
	.param .u32 _Z17im2col_gpu_kerneliPKfiiiiiiiPf_param_7,
	.param .u32 _Z17im2col_gpu_kerneliPKfiiiiiiiPf_param_8,
	.param .u64 .ptr .align 1 _Z17im2col_gpu_kerneliPKfiiiiiiiPf_param_9
)
{
	.reg .pred 	%p<88>;
	.reg .b32 	%r<96>;
	.reg .b32 	%f<61>;
	.reg .b64 	%rd<91>;

	ld.param.u32 	%r25, [_Z17im2col_gpu_kerneliPKfiiiiiiiPf_param_0];
	ld.param.u64 	%rd28, [_Z17im2col_gpu_kerneliPKfiiiiiiiPf_param_1];
	ld.param.u32 	%r26, [_Z17im2col_gpu_kerneliPKfiiiiiiiPf_param_2];
	ld.param.u32 	%r27, [_Z17im2col_gpu_kerneliPKfiiiiiiiPf_param_3];
	ld.param.u32 	%r28, [_Z17im2col_gpu_kerneliPKfiiiiiiiPf_param_4];
	ld.param.u32 	%r31, [_Z17im2col_gpu_kerneliPKfiiiiiiiPf_param_7];
	ld.param.u32 	%r32, [_Z17im2col_gpu_kerneliPKfiiiiiiiPf_param_8];
	cvta.to.global.u64 	%rd1, %rd28;
	mov.u32 	%r33, %ctaid.x;
	mov.u32 	%r34, %ntid.x;
	mov.u32 	%r35, %tid.x;
	mad.lo.s32 	%r90, %r33, %r34, %r35;
	setp.ge.s32 	%p1, %r90, %r25;
	@%p1 bra 	$L__BB8_47;
	setp.lt.s32 	%p2, %r28, 1;
	mul.lo.s32 	%r2, %r32, %r31;
	@%p2 bra 	$L__BB8_47;
	and.b32  	%r3, %r28, 7;
	and.b32  	%r4, %r28, 3;
	and.b32  	%r5, %r28, 2147483640;
	mul.lo.s32 	%r36, %r28, %r28;
	mul.lo.s32 	%r6, %r36, %r31;
$L__BB8_3:
	ld.param.u64 	%rd81, [_Z17im2col_gpu_kerneliPKfiiiiiiiPf_param_9];
	ld.param.u32 	%r89, [_Z17im2col_gpu_kerneliPKfiiiiiiiPf_param_6];
	ld.param.u32 	%r88, [_Z17im2col_gpu_kerneliPKfiiiiiiiPf_param_5];
	div.s32 	%r38, %r90, %r32;
	mul.lo.s32 	%r39, %r38, %r32;
	sub.s32 	%r40, %r90, %r39;
	div.s32 	%r41, %r38, %r31;
	mul.lo.s32 	%r42, %r41, %r31;
	sub.s32 	%r43, %r38, %r42;
	mul.lo.s32 	%r44, %r43, %r89;
	sub.s32 	%r8, %r44, %r88;
	mul.lo.s32 	%r45, %r40, %r89;
	sub.s32 	%r9, %r45, %r88;
	mad.lo.s32 	%r46, %r6, %r41, %r43;
	mad.lo.s32 	%r47, %r46, %r32, %r40;
	cvta.to.global.u64 	%rd29, %rd81;
	mul.wide.s32 	%rd30, %r47, 4;
	add.s64 	%rd90, %rd29, %rd30;
	mad.lo.s32 	%r48, %r41, %r26, %r8;
	mad.lo.s32 	%r49, %r48, %r27, %r9;
	cvt.s64.s32 	%rd3, %r49;
	mov.b32 	%r91, 0;
$L__BB8_4:
	setp.lt.u32 	%p3, %r28, 8;
	add.s32 	%r11, %r91, %r8;
	mul.lo.s32 	%r12, %r91, %r27;
	mov.b32 	%r94, 0;
	@%p3 bra 	$L__BB8_23;
	mov.b32 	%r92, 0;
$L__BB8_6:
	.pragma "nounroll";
	setp.ge.s32 	%p4, %r11, %r26;
	add.s32 	%r14, %r92, %r9;
	or.b32  	%r52, %r11, %r14;
	setp.lt.s32 	%p5, %r52, 0;
	setp.ge.s32 	%p6, %r14, %r27;
	or.pred  	%p7, %p4, %p6;
	mov.f32 	%f46, 0f00000000;
	or.pred  	%p8, %p7, %p5;
	@%p8 bra 	$L__BB8_8;
	add.s32 	%r53, %r92, %r12;
	cvt.s64.s32 	%rd32, %r53;
	add.s64 	%rd33, %rd32, %rd3;
	shl.b64 	%rd34, %rd33, 2;
	add.s64 	%rd35, %rd1, %rd34;
	ld.global.f32 	%f46, [%rd35];
$L__BB8_8:
	add.s32 	%r54, %r14, 1;
	or.b32  	%r55, %r11, %r54;
	st.global.f32 	[%rd90], %f46;
	setp.lt.s32 	%p10, %r55, 0;
	setp.ge.s32 	%p11, %r54, %r27;
	or.pred  	%p12, %p4, %p11;
	cvt.s64.s32 	%rd36, %r12;
	cvt.s64.s32 	%rd37, %r92;
	add.s64 	%rd38, %rd37, %rd36;
	add.s64 	%rd39, %rd38, %rd3;
	shl.b64 	%rd40, %rd39, 2;
	add.s64 	%rd6, %rd1, %rd40;
	mov.f32 	%f47, 0f00000000;
	or.pred  	%p13, %p12, %p10;
	@%p13 bra 	$L__BB8_10;
	ld.global.f32 	%f47, [%rd6+4];
$L__BB8_10:
	mul.wide.s32 	%rd41, %r2, 4;
	add.s64 	%rd7, %rd90, %rd41;
	add.s32 	%r56, %r14, 2;
	or.b32  	%r57, %r11, %r56;
	st.global.f32 	[%rd7], %f47;
	setp.lt.s32 	%p15, %r57, 0;
	setp.ge.s32 	%p16, %r56, %r27;
	or.pred  	%p17, %p4, %p16;
	mov.f32 	%f48, 0f00000000;
	or.pred  	%p18, %p17, %p15;
	@%p18 bra 	$L__BB8_12;
	ld.global.f32 	%f48, [%rd6+8];
$L__BB8_12:
	mul.wide.s32 	%rd42, %r2, 4;
	add.s64 	%rd8, %rd7, %rd42;
	add.s32 	%r58, %r14, 3;
	or.b32  	%r59, %r11, %r58;
	st.global.f32 	[%rd8], %f48;
	setp.lt.s32 	%p20, %r59, 0;
	setp.ge.s32 	%p21, %r58, %r27;
	or.pred  	%p22, %p4, %p21;
	mov.f32 	%f49, 0f00000000;
	or.pred  	%p23, %p22, %p20;
	@%p23 bra 	$L__BB8_14;
	ld.global.f32 	%f49, [%rd6+12];
$L__BB8_14:
	mul.wide.s32 	%rd43, %r2, 4;
	add.s64 	%rd9, %rd8, %rd43;
	add.s32 	%r60, %r14, 4;
	or.b32  	%r61, %r11, %r60;
	st.global.f32 	[%rd9], %f49;
	setp.lt.s32 	%p25, %r61, 0;
	setp.ge.s32 	%p26, %r60, %r27;
	or.pred  	%p27, %p4, %p26;
	mov.f32 	%f50, 0f00000000;
	or.pred  	%p28, %p27, %p25;
	@%p28 bra 	$L__BB8_16;
	ld.global.f32 	%f50, [%rd6+16];
$L__BB8_16:
	mul.wide.s32 	%rd44, %r2, 4;
	add.s64 	%rd10, %rd9, %rd44;
	add.s32 	%r62, %r14, 5;
	or.b32  	%r63, %r11, %r62;
	st.global.f32 	[%rd10], %f50;
	setp.lt.s32 	%p30, %r63, 0;
	setp.ge.s32 	%p31, %r62, %r27;
	or.pred  	%p32, %p4, %p31;
	mov.f32 	%f51, 0f00000000;
	or.pred  	%p33, %p32, %p30;
	@%p33 bra 	$L__BB8_18;
	ld.global.f32 	%f51, [%rd6+20];
$L__BB8_18:
	mul.wide.s32 	%rd45, %r2, 4;
	add.s64 	%rd11, %rd10, %rd45;
	add.s32 	%r64, %r14, 6;
	or.b32  	%r65, %r11, %r64;
	st.global.f32 	[%rd11], %f51;
	setp.lt.s32 	%p35, %r65, 0;
	setp.ge.s32 	%p36, %r64, %r27;
	or.pred  	%p37, %p4, %p36;
	mov.f32 	%f52, 0f00000000;
	or.pred  	%p38, %p37, %p35;
	@%p38 bra 	$L__BB8_20;
	ld.global.f32 	%f52, [%rd6+24];
$L__BB8_20:
	mul.wide.s32 	%rd46, %r2, 4;
	add.s64 	%rd12, %rd11, %rd46;
	add.s32 	%r66, %r14, 7;
	or.b32  	%r67, %r11, %r66;
	st.global.f32 	[%rd12], %f52;
	setp.lt.s32 	%p40, %r67, 0;
	setp.ge.s32 	%p41, %r66, %r27;
	or.pred  	%p42, %p4, %p41;
	mov.f32 	%f53, 0f00000000;
	or.pred  	%p43, %p42, %p40;
	@%p43 bra 	$L__BB8_22;
	ld.global.f32 	%f53, [%rd6+28];
$L__BB8_22:
	add.s64 	%rd48, %rd12, %rd46;
	st.global.f32 	[%rd48], %f53;
	add.s64 	%rd90, %rd48, %rd46;
	add.s32 	%r92, %r92, 8;
	setp.ne.s32 	%p44, %r92, %r5;
	mov.u32 	%r94, %r5;
	@%p44 bra 	$L__BB8_6;
$L__BB8_23:
	setp.eq.s32 	%p45, %r3, 0;
	@%p45 bra 	$L__BB8_45;
	add.s32 	%r68, %r3, -1;
	setp.lt.u32 	%p46, %r68, 3;
	@%p46 bra 	$L__BB8_34;
	setp.ge.s32 	%p47, %r11, %r26;
	add.s32 	%r17, %r94, %r9;
	or.b32  	%r70, %r11, %r17;
	setp.lt.s32 	%p48, %r70, 0;
	setp.ge.s32 	%p49, %r17, %r27;
	or.pred  	%p50, %p47, %p49;
	mov.f32 	%f54, 0f00000000;
	or.pred  	%p51, %p50, %p48;
	@%p51 bra 	$L__BB8_27;
	add.s32 	%r71, %r94, %r12;
	cvt.s64.s32 	%rd50, %r71;
	add.s64 	%rd51, %rd50, %rd3;
	shl.b64 	%rd52, %rd51, 2;
	add.s64 	%rd53, %rd1, %rd52;
	ld.global.f32 	%f54, [%rd53];
$L__BB8_27:
	add.s32 	%r72, %r17, 1;
	or.b32  	%r73, %r11, %r72;
	st.global.f32 	[%rd90], %f54;
	setp.lt.s32 	%p53, %r73, 0;
	setp.ge.s32 	%p54, %r72, %r27;
	or.pred  	%p55, %p47, %p54;
	cvt.s64.s32 	%rd54, %r12;
	cvt.u64.u32 	%rd55, %r94;
	add.s64 	%rd56, %rd55, %rd54;
	add.s64 	%rd57, %rd56, %rd3;
	shl.b64 	%rd58, %rd57, 2;
	add.s64 	%rd16, %rd1, %rd58;
	mov.f32 	%f55, 0f00000000;
	or.pred  	%p56, %p55, %p53;
	@%p56 bra 	$L__BB8_29;
	ld.global.f32 	%f55, [%rd16+4];
$L__BB8_29:
	mul.wide.s32 	%rd59, %r2, 4;
	add.s64 	%rd17, %rd90, %rd59;
	add.s32 	%r74, %r17, 2;
	or.b32  	%r75, %r11, %r74;
	st.global.f32 	[%rd17], %f55;
	setp.lt.s32 	%p58, %r75, 0;
	setp.ge.s32 	%p59, %r74, %r27;
	or.pred  	%p60, %p47, %p59;
	mov.f32 	%f56, 0f00000000;
	or.pred  	%p61, %p60, %p58;
	@%p61 bra 	$L__BB8_31;
	ld.global.f32 	%f56, [%rd16+8];
$L__BB8_31:
	mul.wide.s32 	%rd60, %r2, 4;
	add.s64 	%rd18, %rd17, %rd60;
	add.s32 	%r76, %r17, 3;
	or.b32  	%r77, %r11, %r76;
	st.global.f32 	[%rd18], %f56;
	setp.lt.s32 	%p63, %r77, 0;
	setp.ge.s32 	%p64, %r76, %r27;
	or.pred  	%p65, %p47, %p64;
	mov.f32 	%f57, 0f00000000;
	or.pred  	%p66, %p65, %p63;
	@%p66 bra 	$L__BB8_33;
	ld.global.f32 	%f57, [%rd16+12];
$L__BB8_33:
	add.s64 	%rd62, %rd18, %rd60;
	st.global.f32 	[%rd62], %f57;
	add.s64 	%rd90, %rd62, %rd60;
	add.s32 	%r94, %r94, 4;
$L__BB8_34:
	setp.eq.s32 	%p67, %r4, 0;
	@%p67 bra 	$L__BB8_45;
	setp.eq.s32 	%p68, %r4, 1;
	@%p68 bra 	$L__BB8_41;
	setp.ge.s32 	%p69, %r11, %r26;
	add.s32 	%r20, %r94, %r9;
	or.b32  	%r78, %r11, %r20;
	setp.lt.s32 	%p70, %r78, 0;
	setp.ge.s32 	%p71, %r20, %r27;
	or.pred  	%p72, %p69, %p71;
	mov.f32 	%f58, 0f00000000;
	or.pred  	%p73, %p72, %p70;
	@%p73 bra 	$L__BB8_38;
	add.s32 	%r79, %r94, %r12;
	cvt.s64.s32 	%rd64, %r79;
	add.s64 	%rd65, %rd64, %rd3;
	shl.b64 	%rd66, %rd65, 2;
	add.s64 	%rd67, %rd1, %rd66;
	ld.global.f32 	%f58, [%rd67];
$L__BB8_38:
	add.s32 	%r80, %r20, 1;
	or.b32  	%r81, %r11, %r80;
	st.global.f32 	[%rd90], %f58;
	setp.lt.s32 	%p75, %r81, 0;
	setp.ge.s32 	%p76, %r80, %r27;
	or.pred  	%p77, %p69, %p76;
	mov.f32 	%f59, 0f00000000;
	or.pred  	%p78, %p77, %p75;
	@%p78 bra 	$L__BB8_40;
	cvt.s64.s32 	%rd68, %r12;
	cvt.s64.s32 	%rd69, %r94;
	add.s64 	%rd70, %rd69, %rd68;
	add.s64 	%rd71, %rd70, %rd3;
	shl.b64 	%rd72, %rd71, 2;
	add.s64 	%rd73, %rd1, %rd72;
	ld.global.f32 	%f59, [%rd73+4];
$L__BB8_40:
	mul.wide.s32 	%rd74, %r2, 4;
	add.s64 	%rd75, %rd90, %rd74;
	st.global.f32 	[%rd75], %f59;
	add.s64 	%rd90, %rd75, %rd74;
	add.s32 	%r94, %r94, 2;
$L__BB8_41:
	and.b32  	%r82, %r28, 1;
	setp.eq.b32 	%p79, %r82, 1;
	not.pred 	%p80, %p79;
	@%p80 bra 	$L__BB8_45;
	setp.ge.s32 	%p81, %r11, %r26;
	add.s32 	%r83, %r94, %r9;
	or.b32  	%r84, %r11, %r83;
	setp.lt.s32 	%p82, %r84, 0;
	setp.ge.s32 	%p83, %r83, %r27;
	or.pred  	%p84, %p81, %p83;
	mov.f32 	%f60, 0f00000000;
	or.pred  	%p85, %p84, %p82;
	@%p85 bra 	$L__BB8_44;
	add.s32 	%r85, %r94, %r12;
	cvt.s64.s32 	%rd76, %r85;
	add.s64 	%rd77, %rd76, %rd3;
	shl.b64 	%rd78, %rd77, 2;
	add.s64 	%rd79, %rd1, %rd78;
	ld.global.f32 	%f60, [%rd79];
$L__BB8_44:
	st.global.f32 	[%rd90], %f60;
	mul.wide.s32 	%rd80, %r2, 4;
	add.s64 	%rd90, %rd90, %rd80;
$L__BB8_45:
	add.s32 	%r91, %r91, 1;
	setp.ne.s32 	%p86, %r91, %r28;
	@%p86 bra 	$L__BB8_4;
	mov.u32 	%r86, %ntid.x;
	mov.u32 	%r87, %nctaid.x;
	mad.lo.s32 	%r90, %r86, %r87, %r90;
	setp.lt.s32 	%p87, %r90, %r25;
	@%p87 bra 	$L__BB8_3;
$L__BB8_47:
	ret;

}
	// .globl	_Z20im2col_fp_gpu_kerneliPKiiiiiiiiPi
.visible .entry _Z20im2col_fp_gpu_kerneliPKiiiiiiiiPi(
	.param .u32 _Z20im2col_fp_gpu_kerneliPKiiiiiiiiPi_param_0,
	.param .u64 .ptr .align 1 _Z20im2col_fp_gpu_kerneliPKiiiiiiiiPi_param_1,
	.param .u32 _Z20im2col_fp_gpu_kerneliPKiiiiiiiiPi_param_2,
	.param .u32 _Z20im2col_fp_gpu_kerneliPKiiiiiiiiPi_param_3,
	.param .u32 _Z20im2col_fp_gpu_kerneliPKiiiiiiiiPi_param_4,
	.param .u32 _Z20im2col_fp_gpu_kerneliPKiiiiiiiiPi_param_5,
	.param .u32 _Z20im2col_fp_gpu_kerneliPKiiiiiiiiPi_param_6,
	.param .u32 _Z20im2col_fp_gpu_kerneliPKiiiiiiiiPi_param_7,
	.param .u32 _Z20im2col_fp_gpu_kerneliPKiiiiiiiiPi_param_8,
	.param .u64 .ptr .align 1 _Z20im2col_fp_gpu_kerneliPKiiiiiiiiPi_param_9
)
{
	.reg .pred 	%p<88>;
	.reg .b32 	%r<156>;
	.reg .b64 	%rd<91>;

	ld.param.u32 	%r55, [_Z20im2col_fp_gpu_kerneliPKiiiiiiiiPi_param_0];
	ld.param.u64 	%rd28, [_Z20im2col_fp_gpu_kerneliPKiiiiiiiiPi_param_1];
	ld.param.u32 	%r56, [_Z20im2col_fp_gpu_kerneliPKiiiiiiiiPi_param_2];
	ld.param.u32 	%r57, [_Z20im2col_fp_gpu_kerneliPKiiiiiiiiPi_param_3];
	ld.param.u32 	%r58, [_Z20im2col_fp_gpu_kerneliPKiiiiiiiiPi_param_4];
	ld.param.u32 	%r61, [_Z20im2col_fp_gpu_kerneliPKiiiiiiiiPi_param_7];
	ld.param.u32 	%r62, [_Z20im2col_fp_gpu_kerneliPKiiiiiiiiPi_param_8];
	cvta.to.global.u64 	%rd1, %rd28;
	mov.u32 	%r63, %ctaid.x;
	mov.u32 	%r64, %ntid.x;
	mov.u32 	%r65, %tid.x;
	mad.lo.s32 	%r135, %r63, %r64, %r65;
	setp.ge.s32 	%p1, %r135, %r55;
	@%p1 bra 	$L__BB9_47;
	setp.lt.s32 	%p2, %r58, 1;
	mul.lo.s32 	%r2, %r62, %r61;
	@%p2 bra 	$L__BB9_47;
	and.b32  	%r3, %r58, 7;
	and.b32  	%r4, %r58, 3;
	and.b32  	%r5, %r58, 2147483640;
	mul.lo.s32 	%r66, %r58, %r58;
	mul.lo.s32 	%r6, %r66, %r61;
$L__BB9_3:
	ld.param.u64 	%rd81, [_Z20im2col_fp_gpu_kerneliPKiiiiiiiiPi_param_9];
	ld.param.u32 	%r134, [_Z20im2col_fp_gpu_kerneliPKiiiiiiiiPi_param_6];
	ld.param.u32 	%r133, [_Z20im2col_fp_gpu_kerneliPKiiiiiiiiPi_param_5];
	div.s32 	%r68, %r135, %r62;
	mul.lo.s32 	%r69, %r68, %r62;
	sub.s32 	%r70, %r135, %r69;
	div.s32 	%r71, %r68, %r61;
	mul.lo.s32 	%r72, %r71, %r61;
	sub.s32 	%r73, %r68, %r72;
	mul.lo.s32 	%r74, %r73, %r134;
	sub.s32 	%r8, %r74, %r133;
	mul.lo.s32 	%r75, %r70, %r134;
	sub.s32 	%r9, %r75, %r133;
	mad.lo.s32 	%r76, %r6, %r71, %r73;
	mad.lo.s32 	%r77, %r76, %r62, %r70;
	cvta.to.global.u64 	%rd29, %rd81;
	mul.wide.s32 	%rd30, %r77, 4;
	add.s64 	%rd90, %rd29, %rd30;
	mad.lo.s32 	%r78, %r71, %r56, %r8;
	mad.lo.s32 	%r79, %r78, %r57, %r9;
	cvt.s64.s32 	%rd3, %r79;
	mov.b32 	%r136, 0;
$L__BB9_4:
	setp.lt.u32 	%p3, %r58, 8;
	add.s32 	%r11, %r136, %r8;
	mul.lo.s32 	%r12, %r136, %r57;
	mov.b32 	%r151, 0;
	@%p3 bra 	$L__BB9_23;
	mov.b32 	%r137, 0;
$L__BB9_6:
	.pragma "nounroll";
	setp.ge.s32 	%p4, %r11, %r56;
	add.s32 	%r14, %r137, %r9;
	or.b32  	%r83, %r11, %r14;
	setp.lt.s32 	%p5, %r83, 0;
	setp.ge.s32 	%p6, %r14, %r57;
	or.pred  	%p7, %p4, %p6;
	mov.b32 	%r138, 0;
	or.pred  	%p8, %p7, %p5;
	@%p8 bra 	$L__BB9_8;
	add.s32 	%r84, %r137, %r12;
	cvt.s64.s32 	%rd32, %r84;
	add.s64 	%rd33, %rd32, %rd3;
	shl.b64 	%rd34, %rd33, 2;
	add.s64 	%rd35, %rd1, %rd34;
	ld.global.u32 	%r138, [%rd35];
$L__BB9_8:
	add.s32 	%r86, %r14, 1;
	or.b32  	%r87, %r11, %r86;
	st.global.u32 	[%rd90], %r138;
	setp.lt.s32 	%p10, %r87, 0;
	setp.ge.s32 	%p11, %r86, %r57;
	or.pred  	%p12, %p4, %p11;
	cvt.s64.s32 	%rd36, %r12;
	cvt.s64.s32 	%rd37, %r137;
	add.s64 	%rd38, %rd37, %rd36;
	add.s64 	%rd39, %rd38, %rd3;
	shl.b64 	%rd40, %rd39, 2;
	add.s64 	%rd6, %rd1, %rd40;
	mov.b32 	%r139, 0;
	or.pred  	%p13, %p12, %p10;
	@%p13 bra 	$L__BB9_10;
	ld.global.u32 	%r139, [%rd6+4];
$L__BB9_10:
	mul.wide.s32 	%rd41, %r2, 4;
	add.s64 	%rd7, %rd90, %rd41;
	add.s32 	%r89, %r14, 2;
	or.b32  	%r90, %r11, %r89;
	st.global.u32 	[%rd7], %r139;
	setp.lt.s32 	%p15, %r90, 0;
	setp.ge.s32 	%p16, %r89, %r57;
	or.pred  	%p17, %p4, %p16;
	mov.b32 	%r140, 0;
	or.pred  	%p18, %p17, %p15;
	@%p18 bra 	$L__BB9_12;
	ld.global.u32 	%r140, [%rd6+8];
$L__BB9_12:
	mul.wide.s32 	%rd42, %r2, 4;
	add.s64 	%rd8, %rd7, %rd42;
	add.s32 	%r92, %r14, 3;
	or.b32  	%r93, %r11, %r92;
	st.global.u32 	[%rd8], %r140;
	setp.lt.s32 	%p20, %r93, 0;
	setp.ge.s32 	%p21, %r92, %r57;
	or.pred  	%p22, %p4, %p21;
	mov.b32 	%r141, 0;
	or.pred  	%p23, %p22, %p20;
	@%p23 bra 	$L__BB9_14;
	ld.global.u32 	%r141, [%rd6+12];
$L__BB9_14:
	mul.wide.s32 	%rd43, %r2, 4;
	add.s64 	%rd9, %rd8, %rd43;
	add.s32 	%r95, %r14, 4;
	or.b32  	%r96, %r11, %r95;
	st.global.u32 	[%rd9], %r141;
	setp.lt.s32 	%p25, %r96, 0;
	setp.ge.s32 	%p26, %r95, %r57;
	or.pred  	%p27, %p4, %p26;
	mov.b32 	%r142, 0;
	or.pred  	%p28, %p27, %p25;
	@%p28 bra 	$L__BB9_16;
	ld.global.u32 	%r142, [%rd6+16];
$L__BB9_16:
	mul.wide.s32 	%rd44, %r2, 4;
	add.s64 	%rd10, %rd9, %rd44;
	add.s32 	%r98, %r14, 5;
	or.b32  	%r99, %r11, %r98;
	st.global.u32 	[%rd10], %r142;
	setp.lt.s32 	%p30, %r99, 0;
	setp.ge.s32 	%p31, %r98, %r57;
	or.pred  	%p32, %p4, %p31;
	mov.b32 	%r143, 0;
	or.pred  	%p33, %p32, %p30;
	@%p33 bra 	$L__BB9_18;
	ld.global.u32 	%r143, [%rd6+20];
$L__BB9_18:
	mul.wide.s32 	%rd45, %r2, 4;
	add.s64 	%rd11, %rd10, %rd45;
	add.s32 	%r101, %r14, 6;
	or.b32  	%r102, %r11, %r101;
	st.global.u32 	[%rd11], %r143;
	setp.lt.s32 	%p35, %r102, 0;
	setp.ge.s32 	%p36, %r101, %r57;
	or.pred  	%p37, %p4, %p36;
	mov.b32 	%r144, 0;
	or.pred  	%p38, %p37, %p35;
	@%p38 bra 	$L__BB9_20;
	ld.global.u32 	%r144, [%rd6+24];
$L__BB9_20:
	mul.wide.s32 	%rd46, %r2, 4;
	add.s64 	%rd12, %rd11, %rd46;
	add.s32 	%r104, %r14, 7;
	or.b32  	%r105, %r11, %r104;
	st.global.u32 	[%rd12], %r144;
	setp.lt.s32 	%p40, %r105, 0;
	setp.ge.s32 	%p41, %r104, %r57;
	or.pred  	%p42, %p4, %p41;
	mov.b32 	%r145, 0;
	or.pred  	%p43, %p42, %p40;
	@%p43 bra 	$L__BB9_22;
	ld.global.u32 	%r145, [%rd6+28];
$L__BB9_22:
	add.s64 	%rd48, %rd12, %rd46;
	st.global.u32 	[%rd48], %r145;
	add.s64 	%rd90, %rd48, %rd46;
	add.s32 	%r137, %r137, 8;
	setp.ne.s32 	%p44, %r137, %r5;
	mov.u32 	%r151, %r5;
	@%p44 bra 	$L__BB9_6;
$L__BB9_23:
	setp.eq.s32 	%p45, %r3, 0;
	@%p45 bra 	$L__BB9_45;
	add.s32 	%r106, %r3, -1;
	setp.lt.u32 	%p46, %r106, 3;
	@%p46 bra 	$L__BB9_34;
	setp.ge.s32 	%p47, %r11, %r56;
	add.s32 	%r33, %r151, %r9;
	or.b32  	%r109, %r11, %r33;
	setp.lt.s32 	%p48, %r109, 0;
	setp.ge.s32 	%p49, %r33, %r57;
	or.pred  	%p50, %p47, %p49;
	mov.b32 	%r147, 0;
	or.pred  	%p51, %p50, %p48;
	@%p51 bra 	$L__BB9_27;
	add.s32 	%r110, %r151, %r12;
	cvt.s64.s32 	%rd50, %r110;
	add.s64 	%rd51, %rd50, %rd3;
	shl.b64 	%rd52, %rd51, 2;
	add.s64 	%rd53, %rd1, %rd52;
	ld.global.u32 	%r147, [%rd53];
$L__BB9_27:
	add.s32 	%r112, %r33, 1;
	or.b32  	%r113, %r11, %r112;
	st.global.u32 	[%rd90], %r147;
	setp.lt.s32 	%p53, %r113, 0;
	setp.ge.s32 	%p54, %r112, %r57;
	or.pred  	%p55, %p47, %p54;
	cvt.s64.s32 	%rd54, %r12;
	cvt.u64.u32 	%rd55, %r151;
	add.s64 	%rd56, %rd55, %rd54;
	add.s64 	%rd57, %rd56, %rd3;
	shl.b64 	%rd58, %rd57, 2;
	add.s64 	%rd16, %rd1, %rd58;
	mov.b32 	%r148, 0;
	or.pred  	%p56, %p55, %p53;
	@%p56 bra 	$L__BB9_29;
	ld.global.u32 	%r148, [%rd16+4];
$L__BB9_29:
	mul.wide.s32 	%rd59, %r2, 4;
	add.s64 	%rd17, %rd90, %rd59;
	add.s32 	%r115, %r33, 2;
	or.b32  	%r116, %r11, %r115;
	st.global.u32 	[%rd17], %r148;
	setp.lt.s32 	%p58, %r116, 0;
	setp.ge.s32 	%p59, %r115, %r57;
	or.pred  	%p60, %p47, %p59;
	mov.b32 	%r149, 0;
	or.pred  	%p61, %p60, %p58;
	@%p61 bra 	$L__BB9_31;
	ld.global.u32 	%r149, [%rd16+8];
$L__BB9_31:
	mul.wide.s32 	%rd60, %r2, 4;
	add.s64 	%rd18, %rd17, %rd60;
	add.s32 	%r118, %r33, 3;
	or.b32  	%r119, %r11, %r118;
	st.global.u32 	[%rd18], %r149;
	setp.lt.s32 	%p63, %r119, 0;
	setp.ge.s32 	%p64, %r118, %r57;
	or.pred  	%p65, %p47, %p64;
	mov.b32 	%r150, 0;
	or.pred  	%p66, %p65, %p63;
	@%p66 bra 	$L__BB9_33;
	ld.global.u32 	%r150, [%rd16+12];
$L__BB9_33:
	add.s64 	%rd62, %rd18, %rd60;
	st.global.u32 	[%rd62], %r150;
	add.s64 	%rd90, %rd62, %rd60;
	add.s32 	%r151, %r151, 4;
$L__BB9_34:
	setp.eq.s32 	%p67, %r4, 0;
	@%p67 bra 	$L__BB9_45;
	setp.eq.s32 	%p68, %r4, 1;
	@%p68 bra 	$L__BB9_41;
	setp.ge.s32 	%p69, %r11, %r56;
	add.s32 	%r44, %r151, %r9;
	or.b32  	%r121, %r11, %r44;
	setp.lt.s32 	%p70, %r121, 0;
	setp.ge.s32 	%p71, %r44, %r57;
	or.pred  	%p72, %p69, %p71;
	mov.b32 	%r152, 0;
	or.pred  	%p73, %p72, %p70;
	@%p73 bra 	$L__BB9_38;
	add.s32 	%r122, %r151, %r12;
	cvt.s64.s32 	%rd64, %r122;
	add.s64 	%rd65, %rd64, %rd3;
	shl.b64 	%rd66, %rd65, 2;
	add.s64 	%rd67, %rd1, %rd66;
	ld.global.u32 	%r152, [%rd67];
$L__BB9_38:
	add.s32 	%r124, %r44, 1;
	or.b32  	%r125, %r11, %r124;
	st.global.u32 	[%rd90], %r152;
	setp.lt.s32 	%p75, %r125, 0;
	setp.ge.s32 	%p76, %r124, %r57;
	or.pred  	%p77, %p69, %p76;
	mov.b32 	%r153, 0;
	or.pred  	%p78, %p77, %p75;
	@%p78 bra 	$L__BB9_40;
	cvt.s64.s32 	%rd68, %r12;
	cvt.s64.s32 	%rd69, %r151;
	add.s64 	%rd70, %rd69, %rd68;
	add.s64 	%rd71, %rd70, %rd3;
	shl.b64 	%rd72, %rd71, 2;
	add.s64 	%rd73, %rd1, %rd72;
	ld.global.u32 	%r153, [%rd73+4];
$L__BB9_40:
	mul.wide.s32 	%rd74, %r2, 4;
	add.s64 	%rd75, %rd90, %rd74;
	st.global.u32 	[%rd75], %r153;
	add.s64 	%rd90, %rd75, %rd74;
	add.s32 	%r151, %r151, 2;
$L__BB9_41:
	and.b32  	%r126, %r58, 1;
	setp.eq.b32 	%p79, %r126, 1;
	not.pred 	%p80, %p79;
	@%p80 bra 	$L__BB9_45;
	setp.ge.s32 	%p81, %r11, %r56;
	add.s32 	%r128, %r151, %r9;
	or.b32  	%r129, %r11, %r128;
	setp.lt.s32 	%p82, %r129, 0;
	setp.ge.s32 	%p83, %r128, %r57;
	or.pred  	%p84, %p81, %p83;
	mov.b32 	%r155, 0;
	or.pred  	%p85, %p84, %p82;
	@%p85 bra 	$L__BB9_44;
	add.s32 	%r130, %r151, %r12;
	cvt.s64.s32 	%rd76, %r130;
	add.s64 	%rd77, %rd76, %rd3;
	shl.b64 	%rd78, %rd77, 2;
	add.s64 	%rd79, %rd1, %rd78;
	ld.global.u32 	%r155, [%rd79];
$L__BB9_44:
	st.global.u32 	[%rd90], %r155;
	mul.wide.s32 	%rd80, %r2, 4;
	add.s64 	%rd90, %rd90, %rd80;
$L__BB9_45:
	add.s32 	%r136, %r136, 1;
	setp.ne.s32 	%p86, %r136, %r58;
	@%p86 bra 	$L__BB9_4;
	mov.u32 	%r131, %ntid.x;
	mov.u32 	%r132, %nctaid.x;
	mad.lo.s32 	%r135, %r131, %r132, %r135;
	setp.lt.s32 	%p87, %r135, %r55;
	@%p87 bra 	$L__BB9_3;
$L__BB9_47:
	ret;

}


// ===== COMPILED SASS (sm_100) =====

	.target	sm_100

	.elftype	@"ET_EXEC"


//--------------------- .note.nv.tkinfo           --------------------------
	.section	.note.nv.tkinfo,"",@"SHT_NOTE"
	.sectionflags	@"SHF_NOTE_NV_TKINFO"
	.tkinfo
        /*0018*/ 	.word	0x00000002
        /*0030*/ 	.string	""
        /*0030*/ 	.string	"ptxas"
        /*0030*/ 	.string	"Cuda compilation tools, release 13.0, V13.0.88"
        /*0030*/ 	.string	"Build cuda_13.0.r13.0/compiler.36424714_0"
        /*0030*/ 	.string	"-arch sm_100 -m 64 "



//--------------------- .note.nv.cuinfo           --------------------------
	.section	.note.nv.cuinfo,"",@"SHT_NOTE"
	.sectionflags	@"SHF_NOTE_NV_CUINFO"
        /*0018*/ 	.short	0x0002
        /*001a*/ 	.short	0x0064
        /*001c*/ 	.short	0x0082
	.zero		2


//--------------------- .nv.info                  --------------------------
	.section	.nv.info,"",@"SHT_CUDA_INFO"
	.align	4


	//----- nvinfo : EIATTR_REGCOUNT
	.align		4
        /*0000*/ 	.byte	0x04, 0x2f
        /*0002*/ 	.short	(.L_1 - .L_0)
	.align		4
.L_0:
        /*0004*/ 	.word	index@(_Z11fill_kerneliiPfi)
        /*0008*/ 	.word	0x0000000a


	//----- nvinfo : EIATTR_FRAME_SIZE
	.align		4
.L_1:
        /*000c*/ 	.byte	0x04, 0x11
        /*000e*/ 	.short	(.L_3 - .L_2)
	.align		4
.L_2:
        /*0010*/ 	.word	index@(_Z11fill_kerneliiPfi)
        /*0014*/ 	.word	0x00000000


	//----- nvinfo : EIATTR_REGCOUNT
	.align		4
.L_3:
        /*0018*/ 	.byte	0x04, 0x2f
        /*001a*/ 	.short	(.L_5 - .L_4)
	.align		4
.L_4:
        /*001c*/ 	.word	index@(_Z26copy_fp2float_array_kerneliPiPfi)
        /*0020*/ 	.word	0x00000019


	//----- nvinfo : EIATTR_FRAME_SIZE
	.align		4
.L_5:
        /*0024*/ 	.byte	0x04, 0x11
        /*0026*/ 	.short	(.L_7 - .L_6)
	.align		4
.L_6:
        /*0028*/ 	.word	index@($__internal_0_$__cuda_sm20_div_rn_f64_full)
        /*002c*/ 	.word	0x00000000


	//----- nvinfo : EIATTR_FRAME_SIZE
	.align		4
.L_7:
        /*0030*/ 	.byte	0x04, 0x11
        /*0032*/ 	.short	(.L_9 - .L_8)
	.align		4
.L_8:
        /*0034*/ 	.word	index@(_Z26copy_fp2float_array_kerneliPiPfi)
        /*0038*/ 	.word	0x00000000


	//----- nvinfo : EIATTR_REGCOUNT
	.align		4
.L_9:
        /*003c*/ 	.byte	0x04, 0x2f
        /*003e*/ 	.short	(.L_11 - .L_10)
	.align		4
.L_10:
        /*0040*/ 	.word	index@(_Z26copy_float2fp_array_kerneliPfPii)
        /*0044*/ 	.word	0x0000000c


	//----- nvinfo : EIATTR_FRAME_SIZE
	.align		4
.L_11:
        /*0048*/ 	.byte	0x04, 0x11
        /*004a*/ 	.short	(.L_13 - .L_12)
	.align		4
.L_12:
        /*004c*/ 	.word	index@(_Z26copy_float2fp_array_kerneliPfPii)
        /*0050*/ 	.word	0x00000000


	//----- nvinfo : EIATTR_REGCOUNT
	.align		4
.L_13:
        /*0054*/ 	.byte	0x04, 0x2f
        /*0056*/ 	.short	(.L_15 - .L_14)
	.align		4
.L_14:
        /*0058*/ 	.word	index@(_Z9matrixMulPfS_S_i)
        /*005c*/ 	.word	0x00000020


	//----- nvinfo : EIATTR_FRAME_SIZE
	.align		4
.L_15:
        /*0060*/ 	.byte	0x04, 0x11
        /*0062*/ 	.short	(.L_17 - .L_16)
	.align		4
.L_16:
        /*0064*/ 	.word	index@(_Z9matrixMulPfS_S_i)
        /*0068*/ 	.word	0x00000000


	//----- nvinfo : EIATTR_REGCOUNT
	.align		4
.L_17:
        /*006c*/ 	.byte	0x04, 0x2f
        /*006e*/ 	.short	(.L_19 - .L_18)
	.align		4
.L_18:
        /*0070*/ 	.word	index@(_Z13matrixMulRectPfS_S_iii)
        /*0074*/ 	.word	0x00000020


	//----- nvinfo : EIATTR_FRAME_SIZE
	.align		4
.L_19:
        /*0078*/ 	.byte	0x04, 0x11
        /*007a*/ 	.short	(.L_21 - .L_20)
	.align		4
.L_20:
        /*007c*/ 	.word	index@(_Z13matrixMulRectPfS_S_iii)
        /*0080*/ 	.word	0x00000000


	//----- nvinfo : EIATTR_REGCOUNT
	.align		4
.L_21:
        /*0084*/ 	.byte	0x04, 0x2f
        /*0086*/ 	.short	(.L_23 - .L_22)
	.align		4
.L_22:
        /*0088*/ 	.word	index@(_Z16matrixMulRect_fpPsS_S_iii)
        /*008c*/ 	.word	0x00000020


	//----- nvinfo : EIATTR_FRAME_SIZE
	.align		4
.L_23:
        /*0090*/ 	.byte	0x04, 0x11
        /*0092*/ 	.short	(.L_25 - .L_24)
	.align		4
.L_24:
        /*0094*/ 	.word	index@(_Z16matrixMulRect_fpPsS_S_iii)
        /*0098*/ 	.word	0x00000000


	//----- nvinfo : EIATTR_REGCOUNT
	.align		4
.L_25:
        /*009c*/ 	.byte	0x04, 0x2f
        /*009e*/ 	.short	(.L_27 - .L_26)
	.align		4
.L_26:
        /*00a0*/ 	.word	index@(_Z15matrixMulSharedPfS_S_iii)
        /*00a4*/ 	.word	0x00000020


	//----- nvinfo : EIATTR_FRAME_SIZE
	.align		4
.L_27:
        /*00a8*/ 	.byte	0x04, 0x11
        /*00aa*/ 	.short	(.L_29 - .L_28)
	.align		4
.L_28:
        /*00ac*/ 	.word	index@(_Z15matrixMulSharedPfS_S_iii)
        /*00b0*/ 	.word	0x00000000


	//----- nvinfo : EIATTR_REGCOUNT
	.align		4
.L_29:
        /*00b4*/ 	.byte	0x04, 0x2f
        /*00b6*/ 	.short	(.L_31 - .L_30)
	.align		4
.L_30:
        /*00b8*/ 	.word	index@(_Z19matrixMul_fp_SharedPiS_S_iii)
        /*00bc*/ 	.word	0x00000020


	//----- nvinfo : EIATTR_FRAME_SIZE
	.align		4
.L_31:
        /*00c0*/ 	.byte	0x04, 0x11
        /*00c2*/ 	.short	(.L_33 - .L_32)
	.align		4
.L_32:
        /*00c4*/ 	.word	index@(_Z19matrixMul_fp_SharedPiS_S_iii)
        /*00c8*/ 	.word	0x00000000


	//----- nvinfo : EIATTR_REGCOUNT
	.align		4
.L_33:
        /*00cc*/ 	.byte	0x04, 0x2f
        /*00ce*/ 	.short	(.L_35 - .L_34)
	.align		4
.L_34:
        /*00d0*/ 	.word	index@(_Z17im2col_gpu_kerneliPKfiiiiiiiPf)
        /*00d4*/ 	.word	0x00000020


	//----- nvinfo : EIATTR_FRAME_SIZE
	.align		4
.L_35:
        /*00d8*/ 	.byte	0x04, 0x11
        /*00da*/ 	.short	(.L_37 - .L_36)
	.align		4
.L_36:
        /*00dc*/ 	.word	index@(_Z17im2col_gpu_kerneliPKfiiiiiiiPf)
        /*00e0*/ 	.word	0x00000000


	//----- nvinfo : EIATTR_REGCOUNT
	.align		4
.L_37:
        /*00e4*/ 	.byte	0x04, 0x2f
        /*00e6*/ 	.short	(.L_39 - .L_38)
	.align		4
.L_38:
        /*00e8*/ 	.word	index@(_Z20im2col_fp_gpu_kerneliPKiiiiiiiiPi)
        /*00ec*/ 	.word	0x00000020


	//----- nvinfo : EIATTR_FRAME_SIZE
	.align		4
.L_39:
        /*00f0*/ 	.byte	0x04, 0x11
        /*00f2*/ 	.short	(.L_41 - .L_40)
	.align		4
.L_40:
        /*00f4*/ 	.word	index@(_Z20im2col_fp_gpu_kerneliPKiiiiiiiiPi)
        /*00f8*/ 	.word	0x00000000


	//----- nvinfo : EIATTR_MIN_STACK_SIZE
	.align		4
.L_41:
        /*00fc*/ 	.byte	0x04, 0x12
        /*00fe*/ 	.short	(.L_43 - .L_42)
	.align		4
.L_42:
        /*0100*/ 	.word	index@(_Z20im2col_fp_gpu_kerneliPKiiiiiiiiPi)
        /*0104*/ 	.word	0x00000000


	//----- nvinfo : EIATTR_MIN_STACK_SIZE
	.align		4
.L_43:
        /*0108*/ 	.byte	0x04, 0x12
        /*010a*/ 	.short	(.L_45 - .L_44)
	.align		4
.L_44:
        /*010c*/ 	.word	index@(_Z17im2col_gpu_kerneliPKfiiiiiiiPf)
        /*0110*/ 	.word	0x00000000


	//----- nvinfo : EIATTR_MIN_STACK_SIZE
	.align		4
.L_45:
        /*0114*/ 	.byte	0x04, 0x12
        /*0116*/ 	.short	(.L_47 - .L_46)
	.align		4
.L_46:
        /*0118*/ 	.word	index@(_Z19matrixMul_fp_SharedPiS_S_iii)
        /*011c*/ 	.word	0x00000000


	//----- nvinfo : EIATTR_MIN_STACK_SIZE
	.align		4
.L_47:
        /*0120*/ 	.byte	0x04, 0x12
        /*0122*/ 	.short	(.L_49 - .L_48)
	.align		4
.L_48:
        /*0124*/ 	.word	index@(_Z15matrixMulSharedPfS_S_iii)
        /*0128*/ 	.word	0x00000000


	//----- nvinfo : EIATTR_MIN_STACK_SIZE
	.align		4
.L_49:
        /*012c*/ 	.byte	0x04, 0x12
        /*012e*/ 	.short	(.L_51 - .L_50)
	.align		4
.L_50:
        /*0130*/ 	.word	index@(_Z16matrixMulRect_fpPsS_S_iii)
        /*0134*/ 	.word	0x00000000


	//----- nvinfo : EIATTR_MIN_STACK_SIZE
	.align		4
.L_51:
        /*0138*/ 	.byte	0x04, 0x12
        /*013a*/ 	.short	(.L_53 - .L_52)
	.align		4
.L_52:
        /*013c*/ 	.word	index@(_Z13matrixMulRectPfS_S_iii)
        /*0140*/ 	.word	0x00000000


	//----- nvinfo : EIATTR_MIN_STACK_SIZE
	.align		4
.L_53:
        /*0144*/ 	.byte	0x04, 0x12
        /*0146*/ 	.short	(.L_55 - .L_54)
	.align		4
.L_54:
        /*0148*/ 	.word	index@(_Z9matrixMulPfS_S_i)
        /*014c*/ 	.word	0x00000000


	//----- nvinfo : EIATTR_MIN_STACK_SIZE
	.align		4
.L_55:
        /*0150*/ 	.byte	0x04, 0x12
        /*0152*/ 	.short	(.L_57 - .L_56)
	.align		4
.L_56:
        /*0154*/ 	.word	index@(_Z26copy_float2fp_array_kerneliPfPii)
        /*0158*/ 	.word	0x00000000


	//----- nvinfo : EIATTR_MIN_STACK_SIZE
	.align		4
.L_57:
        /*015c*/ 	.byte	0x04, 0x12
        /*015e*/ 	.short	(.L_59 - .L_58)
	.align		4
.L_58:
        /*0160*/ 	.word	index@(_Z26copy_fp2float_array_kerneliPiPfi)
        /*0164*/ 	.word	0x00000000


	//----- nvinfo : EIATTR_MIN_STACK_SIZE
	.align		4
.L_59:
        /*0168*/ 	.byte	0x04, 0x12
        /*016a*/ 	.short	(.L_61 - .L_60)
	.align		4
.L_60:
        /*016c*/ 	.word	index@(_Z11fill_kerneliiPfi)
        /*0170*/ 	.word	0x00000000
.L_61:


//--------------------- .nv.compat                --------------------------
	.section	.nv.compat,"",@"SHT_CUDA_COMPAT_INFO"
	.align	4
        /*0000*/ 	.byte	0x02, 0x09, 0x00, 0x00, 0x02, 0x02, 0x01, 0x00, 0x02, 0x05, 0x05, 0x00, 0x03, 0x07, 0x01, 0x01
        /*0010*/ 	.byte	0x02, 0x03, 0x00, 0x00, 0x02, 0x06, 0x01, 0x00, 0x04, 0x0b, 0x08, 0x00, 0x01, 0x00, 0x00, 0x00
        /*0020*/ 	.byte	0x00, 0x00, 0x00, 0x00


//--------------------- .nv.info._Z20im2col_fp_gpu_kerneliPKiiiiiiiiPi --------------------------
	.section	.nv.info._Z20im2col_fp_gpu_kerneliPKiiiiiiiiPi,"",@"SHT_CUDA_INFO"
	.sectionflags	@""
	.align	4


	//----- nvinfo : EIATTR_CUDA_API_VERSION
	.align		4
        /*0000*/ 	.byte	0x04, 0x37
        /*0002*/ 	.short	(.L_63 - .L_62)
.L_62:
        /*0004*/ 	.word	0x00000082


	//----- nvinfo : EIATTR_KPARAM_INFO
	.align		4
.L_63:
        /*0008*/ 	.byte	0x04, 0x17
        /*000a*/ 	.short	(.L_65 - .L_64)
.L_64:
        /*000c*/ 	.word	0x00000000
        /*0010*/ 	.short	0x0009
        /*0012*/ 	.short	0x0030
        /*0014*/ 	.byte	0x00, 0xf5, 0x21, 0x00


	//----- nvinfo : EIATTR_KPARAM_INFO
	.align		4
.L_65:
        /*0018*/ 	.byte	0x04, 0x17
        /*001a*/ 	.short	(.L_67 - .L_66)
.L_66:
        /*001c*/ 	.word	0x00000000
        /*0020*/ 	.short	0x0008
        /*0022*/ 	.short	0x0028
        /*0024*/ 	.byte	0x00, 0xf0, 0x11, 0x00


	//----- nvinfo : EIATTR_KPARAM_INFO
	.align		4
.L_67:
        /*0028*/ 	.byte	0x04, 0x17
        /*002a*/ 	.short	(.L_69 - .L_68)
.L_68:
        /*002c*/ 	.word	0x00000000
        /*0030*/ 	.short	0x0007
        /*0032*/ 	.short	0x0024
        /*0034*/ 	.byte	0x00, 0xf0, 0x11, 0x00


	//----- nvinfo : EIATTR_KPARAM_INFO
	.align		4
.L_69:
        /*0038*/ 	.byte	0x04, 0x17
        /*003a*/ 	.short	(.L_71 - .L_70)
.L_70:
        /*003c*/ 	.word	0x00000000
        /*0040*/ 	.short	0x0006
        /*0042*/ 	.short	0x0020
        /*0044*/ 	.byte	0x00, 0xf0, 0x11, 0x00


	//----- nvinfo : EIATTR_KPARAM_INFO
	.align		4
.L_71:
        /*0048*/ 	.byte	0x04, 0x17
        /*004a*/ 	.short	(.L_73 - .L_72)
.L_72:
        /*004c*/ 	.word	0x00000000
        /*0050*/ 	.short	0x0005
        /*0052*/ 	.short	0x001c
        /*0054*/ 	.byte	0x00, 0xf0, 0x11, 0x00


	//----- nvinfo : EIATTR_KPARAM_INFO
	.align		4
.L_73:
        /*0058*/ 	.byte	0x04, 0x17
        /*005a*/ 	.short	(.L_75 - .L_74)
.L_74:
        /*005c*/ 	.word	0x00000000
        /*0060*/ 	.short	0x0004
        /*0062*/ 	.short	0x0018
        /*0064*/ 	.byte	0x00, 0xf0, 0x11, 0x00


	//----- nvinfo : EIATTR_KPARAM_INFO
	.align		4
.L_75:
        /*0068*/ 	.byte	0x04, 0x17
        /*006a*/ 	.short	(.L_77 - .L_76)
.L_76:
        /*006c*/ 	.word	0x00000000
        /*0070*/ 	.short	0x0003
        /*0072*/ 	.short	0x0014
        /*0074*/ 	.byte	0x00, 0xf0, 0x11, 0x00


	//----- nvinfo : EIATTR_KPARAM_INFO
	.align		4
.L_77:
        /*0078*/ 	.byte	0x04, 0x17
        /*007a*/ 	.short	(.L_79 - .L_78)
.L_78:
        /*007c*/ 	.word	0x00000000
        /*0080*/ 	.short	0x0002
        /*0082*/ 	.short	0x0010
        /*0084*/ 	.byte	0x00, 0xf0, 0x11, 0x00


	//----- nvinfo : EIATTR_KPARAM_INFO
	.align		4
.L_79:
        /*0088*/ 	.byte	0x04, 0x17
        /*008a*/ 	.short	(.L_81 - .L_80)
.L_80:
        /*008c*/ 	.word	0x00000000
        /*0090*/ 	.short	0x0001
        /*0092*/ 	.short	0x0008
        /*0094*/ 	.byte	0x00, 0xf5, 0x21, 0x00


	//----- nvinfo : EIATTR_KPARAM_INFO
	.align		4
.L_81:
        /*0098*/ 	.byte	0x04, 0x17
        /*009a*/ 	.short	(.L_83 - .L_82)
.L_82:
        /*009c*/ 	.word	0x00000000
        /*00a0*/ 	.short	0x0000
        /*00a2*/ 	.short	0x0000
        /*00a4*/ 	.byte	0x00, 0xf0, 0x11, 0x00


	//----- nvinfo : EIATTR_SPARSE_MMA_MASK
	.align		4
.L_83:
        /*00a8*/ 	.byte	0x03, 0x50
        /*00aa*/ 	.short	0x0000


	//----- nvinfo : EIATTR_MAXREG_COUNT
	.align		4
        /*00ac*/ 	.byte	0x03, 0x1b
        /*00ae*/ 	.short	0x00ff


	//----- nvinfo : EIATTR_MERCURY_ISA_VERSION
	.align		4
        /*00b0*/ 	.byte	0x03, 0x5f
        /*00b2*/ 	.short	0x0101


	//----- nvinfo : EIATTR_VRC_CTA_INIT_COUNT
	.align		4
        /*00b4*/ 	.byte	0x02, 0x4a
	.zero		1
	.zero		1


	//----- nvinfo : EIATTR_EXIT_INSTR_OFFSETS
	.align		4
        /*00b8*/ 	.byte	0x04, 0x1c
        /*00ba*/ 	.short	(.L_85 - .L_84)


	//   ....[0]....
.L_84:
        /*00bc*/ 	.word	0x00000070


	//   ....[1]....
        /*00c0*/ 	.word	0x000000a0


	//   ....[2]....
        /*00c4*/ 	.word	0x00001310


	//----- nvinfo : EIATTR_CRS_STACK_SIZE
	.align		4
.L_85:
        /*00c8*/ 	.byte	0x04, 0x1e
        /*00ca*/ 	.short	(.L_87 - .L_86)
.L_86:
        /*00cc*/ 	.word	0x00000000


	//----- nvinfo : EIATTR_CBANK_PARAM_SIZE
	.align		4
.L_87:
        /*00d0*/ 	.byte	0x03, 0x19
        /*00d2*/ 	.short	0x0038


	//----- nvinfo : EIATTR_PARAM_CBANK
	.align		4
        /*00d4*/ 	.byte	0x04, 0x0a
        /*00d6*/ 	.short	(.L_89 - .L_88)
	.align		4
.L_88:
        /*00d8*/ 	.word	index@(.nv.constant0._Z20im2col_fp_gpu_kerneliPKiiiiiiiiPi)
        /*00dc*/ 	.short	0x0380
        /*00de*/ 	.short	0x0038


	//----- nvinfo : EIATTR_SW_WAR
	.align		4
.L_89:
        /*00e0*/ 	.byte	0x04, 0x36
        /*00e2*/ 	.short	(.L_91 - .L_90)
.L_90:
        /*00e4*/ 	.word	0x00000008
.L_91:


//--------------------- .nv.info._Z17im2col_gpu_kerneliPKfiiiiiiiPf --------------------------
	.section	.nv.info._Z17im2col_gpu_kerneliPKfiiiiiiiPf,"",@"SHT_CUDA_INFO"
	.sectionflags	@""
	.align	4


	//----- nvinfo : EIATTR_CUDA_API_VERSION
	.align		4
        /*0000*/ 	.byte	0x04, 0x37
        /*0002*/ 	.short	(.L_93 - .L_92)
.L_92:
        /*0004*/ 	.word	0x00000082


	//----- nvinfo : EIATTR_KPARAM_INFO
	.align		4
.L_93:
        /*0008*/ 	.byte	0x04, 0x17
        /*000a*/ 	.short	(.L_95 - .L_94)
.L_94:
        /*000c*/ 	.word	0x00000000
        /*0010*/ 	.short	0x0009
        /*0012*/ 	.short	0x0030
        /*0014*/ 	.byte	0x00, 0xf5, 0x21, 0x00


	//----- nvinfo : EIATTR_KPARAM_INFO
	.align		4
.L_95:
        /*0018*/ 	.byte	0x04, 0x17
        /*001a*/ 	.short	(.L_97 - .L_96)
.L_96:
        /*001c*/ 	.word	0x00000000
        /*0020*/ 	.short	0x0008
        /*0022*/ 	.short	0x0028
        /*0024*/ 	.byte	0x00, 0xf0, 0x11, 0x00


	//----- nvinfo : EIATTR_KPARAM_INFO
	.align		4
.L_97:
        /*0028*/ 	.byte	0x04, 0x17
        /*002a*/ 	.short	(.L_99 - .L_98)
.L_98:
        /*002c*/ 	.word	0x00000000
        /*0030*/ 	.short	0x0007
        /*0032*/ 	.short	0x0024
        /*0034*/ 	.byte	0x00, 0xf0, 0x11, 0x00


	//----- nvinfo : EIATTR_KPARAM_INFO
	.align		4
.L_99:
        /*0038*/ 	.byte	0x04, 0x17
        /*003a*/ 	.short	(.L_101 - .L_100)
.L_100:
        /*003c*/ 	.word	0x00000000
        /*0040*/ 	.short	0x0006
        /*0042*/ 	.short	0x0020
        /*0044*/ 	.byte	0x00, 0xf0, 0x11, 0x00


	//----- nvinfo : EIATTR_KPARAM_INFO
	.align		4
.L_101:
        /*0048*/ 	.byte	0x04, 0x17
        /*004a*/ 	.short	(.L_103 - .L_102)
.L_102:
        /*004c*/ 	.word	0x00000000
        /*0050*/ 	.short	0x0005
        /*0052*/ 	.short	0x001c
        /*0054*/ 	.byte	0x00, 0xf0, 0x11, 0x00


	//----- nvinfo : EIATTR_KPARAM_INFO
	.align		4
.L_103:
        /*0058*/ 	.byte	0x04, 0x17
        /*005a*/ 	.short	(.L_105 - .L_104)
.L_104:
        /*005c*/ 	.word	0x00000000
        /*0060*/ 	.short	0x0004
        /*0062*/ 	.short	0x0018
        /*0064*/ 	.byte	0x00, 0xf0, 0x11, 0x00


	//----- nvinfo : EIATTR_KPARAM_INFO
	.align		4
.L_105:
        /*0068*/ 	.byte	0x04, 0x17
        /*006a*/ 	.short	(.L_107 - .L_106)
.L_106:
        /*006c*/ 	.word	0x00000000
        /*0070*/ 	.short	0x0003
        /*0072*/ 	.short	0x0014
        /*0074*/ 	.byte	0x00, 0xf0, 0x11, 0x00


	//----- nvinfo : EIATTR_KPARAM_INFO
	.align		4
.L_107:
        /*0078*/ 	.byte	0x04, 0x17
        /*007a*/ 	.short	(.L_109 - .L_108)
.L_108:
        /*007c*/ 	.word	0x00000000
        /*0080*/ 	.short	0x0002
        /*0082*/ 	.short	0x0010
        /*0084*/ 	.byte	0x00, 0xf0, 0x11, 0x00


	//----- nvinfo : EIATTR_KPARAM_INFO
	.align		4
.L_109:
        /*0088*/ 	.byte	0x04, 0x17
        /*008a*/ 	.short	(.L_111 - .L_110)
.L_110:
        /*008c*/ 	.word	0x00000000
        /*0090*/ 	.short	0x0001
        /*0092*/ 	.short	0x0008
        /*0094*/ 	.byte	0x00, 0xf5, 0x21, 0x00


	//----- nvinfo : EIATTR_KPARAM_INFO
	.align		4
.L_111:
        /*0098*/ 	.byte	0x04, 0x17
        /*009a*/ 	.short	(.L_113 - .L_112)
.L_112:
        /*009c*/ 	.word	0x00000000
        /*00a0*/ 	.short	0x0000
        /*00a2*/ 	.short	0x0000
        /*00a4*/ 	.byte	0x00, 0xf0, 0x11, 0x00


	//----- nvinfo : EIATTR_SPARSE_MMA_MASK
	.align		4
.L_113:
        /*00a8*/ 	.byte	0x03, 0x50
        /*00aa*/ 	.short	0x0000


	//----- nvinfo : EIATTR_MAXREG_COUNT
	.align		4
        /*00ac*/ 	.byte	0x03, 0x1b
        /*00ae*/ 	.short	0x00ff


	//----- nvinfo : EIATTR_MERCURY_ISA_VERSION
	.align		4
        /*00b0*/ 	.byte	0x03, 0x5f
        /*00b2*/ 	.short	0x0101


	//----- nvinfo : EIATTR_VRC_CTA_INIT_COUNT
	.align		4
        /*00b4*/ 	.byte	0x02, 0x4a
	.zero		1
	.zero		1


	//----- nvinfo : EIATTR_EXIT_INSTR_OFFSETS
	.align		4
        /*00b8*/ 	.byte	0x04, 0x1c
        /*00ba*/ 	.short	(.L_115 - .L_114)


	//   ....[0]....
.L_114:
        /*00bc*/ 	.word	0x00000070


	//   ....[1]....
        /*00c0*/ 	.word	0x000000a0


	//   ....[2]....
        /*00c4*/ 	.word	0x00001310


	//----- nvinfo : EIATTR_CRS_STACK_SIZE
	.align		4
.L_115:
        /*00c8*/ 	.byte	0x04, 0x1e
        /*00ca*/ 	.short	(.L_117 - .L_116)
.L_116:
        /*00cc*/ 	.word	0x00000000


	//----- nvinfo : EIATTR_CBANK_PARAM_SIZE
	.align		4
.L_117:
        /*00d0*/ 	.byte	0x03, 0x19
        /*00d2*/ 	.short	0x0038


	//----- nvinfo : EIATTR_PARAM_CBANK
	.align		4
        /*00d4*/ 	.byte	0x04, 0x0a
        /*00d6*/ 	.short	(.L_119 - .L_118)
	.align		4
.L_118:
        /*00d8*/ 	.word	index@(.nv.constant0._Z17im2col_gpu_kerneliPKfiiiiiiiPf)
        /*00dc*/ 	.short	0x0380
        /*00de*/ 	.short	0x0038


	//----- nvinfo : EIATTR_SW_WAR
	.align		4
.L_119:
        /*00e0*/ 	.byte	0x04, 0x36
        /*00e2*/ 	.short	(.L_121 - .L_120)
.L_120:
        /*00e4*/ 	.word	0x00000008
.L_121:


//--------------------- .nv.info._Z19matrixMul_fp_SharedPiS_S_iii --------------------------
	.section	.nv.info._Z19matrixMul_fp_SharedPiS_S_iii,"",@"SHT_CUDA_INFO"
	.sectionflags	@""
	.align	4


	//----- nvinfo : EIATTR_CUDA_API_VERSION
	.align		4
        /*0000*/ 	.byte	0x04, 0x37
        /*0002*/ 	.short	(.L_123 - .L_122)
.L_122:
        /*0004*/ 	.word	0x00000082


	//----- nvinfo : EIATTR_KPARAM_INFO
	.align		4
.L_123:
        /*0008*/ 	.byte	0x04, 0x17
        /*000a*/ 	.short	(.L_125 - .L_124)
.L_124:
        /*000c*/ 	.word	0x00000000
        /*0010*/ 	.short	0x0005
        /*0012*/ 	.short	0x0020
        /*0014*/ 	.byte	0x00, 0xf0, 0x11, 0x00


	//----- nvinfo : EIATTR_KPARAM_INFO
	.align		4
.L_125:
        /*0018*/ 	.byte	0x04, 0x17
        /*001a*/ 	.short	(.L_127 - .L_126)
.L_126:
        /*001c*/ 	.word	0x00000000
        /*0020*/ 	.short	0x0004
        /*0022*/ 	.short	0x001c
        /*0024*/ 	.byte	0x00, 0xf0, 0x11, 0x00


	//----- nvinfo : EIATTR_KPARAM_INFO
	.align		4
.L_127:
        /*0028*/ 	.byte	0x04, 0x17
        /*002a*/ 	.short	(.L_129 - .L_128)
.L_128:
        /*002c*/ 	.word	0x00000000
        /*0030*/ 	.short	0x0003
        /*0032*/ 	.short	0x0018
        /*0034*/ 	.byte	0x00, 0xf0, 0x11, 0x00


	//----- nvinfo : EIATTR_KPARAM_INFO
	.align		4
.L_129:
        /*0038*/ 	.byte	0x04, 0x17
        /*003a*/ 	.short	(.L_131 - .L_130)
.L_130:
        /*003c*/ 	.word	0x00000000
        /*0040*/ 	.short	0x0002
        /*0042*/ 	.short	0x0010
        /*0044*/ 	.byte	0x00, 0xf5, 0x21, 0x00


	//----- nvinfo : EIATTR_KPARAM_INFO
	.align		4
.L_131:
        /*0048*/ 	.byte	0x04, 0x17
        /*004a*/ 	.short	(.L_133 - .L_132)
.L_132:
        /*004c*/ 	.word	0x00000000
        /*0050*/ 	.short	0x0001
        /*0052*/ 	.short	0x0008
        /*0054*/ 	.byte	0x00, 0xf5, 0x21, 0x00


	//----- nvinfo : EIATTR_KPARAM_INFO
	.align		4
.L_133:
        /*0058*/ 	.byte	0x04, 0x17
        /*005a*/ 	.short	(.L_135 - .L_134)
.L_134:
        /*005c*/ 	.word	0x00000000
        /*0060*/ 	.short	0x0000
        /*0062*/ 	.short	0x0000
        /*0064*/ 	.byte	0x00, 0xf5, 0x21, 0x00


	//----- nvinfo : EIATTR_SPARSE_MMA_MASK
	.align		4
.L_135:
        /*0068*/ 	.byte	0x03, 0x50
        /*006a*/ 	.short	0x0000


	//----- nvinfo : EIATTR_MAXREG_COUNT
	.align		4
        /*006c*/ 	.byte	0x03, 0x1b
        /*006e*/ 	.short	0x00ff


	//----- nvinfo : EIATTR_NUM_BARRIERS
	.align		4
        /*0070*/ 	.byte	0x02, 0x4c
        /*0072*/ 	.byte	0x01
	.zero		1


	//----- nvinfo : EIATTR_MERCURY_ISA_VERSION
	.align		4
        /*0074*/ 	.byte	0x03, 0x5f
        /*0076*/ 	.short	0x0101


	//----- nvinfo : EIATTR_VRC_CTA_INIT_COUNT
	.align		4
        /*0078*/ 	.byte	0x02, 0x4a
	.zero		1
	.zero		1


	//----- nvinfo : EIATTR_EXIT_INSTR_OFFSETS
	.align		4
        /*007c*/ 	.byte	0x04, 0x1c
        /*007e*/ 	.short	(.L_137 - .L_136)


	//   ....[0]....
.L_136:
        /*0080*/ 	.word	0x00000b70


	//----- nvinfo : EIATTR_CRS_STACK_SIZE
	.align		4
.L_137:
        /*0084*/ 	.byte	0x04, 0x1e
        /*0086*/ 	.short	(.L_139 - .L_138)
.L_138:
        /*0088*/ 	.word	0x00000000


	//----- nvinfo : EIATTR_CBANK_PARAM_SIZE
	.align		4
.L_139:
        /*008c*/ 	.byte	0x03, 0x19
        /*008e*/ 	.short	0x0024


	//----- nvinfo : EIATTR_PARAM_CBANK
	.align		4
        /*0090*/ 	.byte	0x04, 0x0a
        /*0092*/ 	.short	(.L_141 - .L_140)
	.align		4
.L_140:
        /*0094*/ 	.word	index@(.nv.constant0._Z19matrixMul_fp_SharedPiS_S_iii)
        /*0098*/ 	.short	0x0380
        /*009a*/ 	.short	0x0024


	//----- nvinfo : EIATTR_SW_WAR
	.align		4
.L_141:
        /*009c*/ 	.byte	0x04, 0x36
        /*009e*/ 	.short	(.L_143 - .L_142)
.L_142:
        /*00a0*/ 	.word	0x00000008
.L_143:


//--------------------- .nv.info._Z15matrixMulSharedPfS_S_iii --------------------------
	.section	.nv.info._Z15matrixMulSharedPfS_S_iii,"",@"SHT_CUDA_INFO"
	.sectionflags	@""
	.align	4


	//----- nvinfo : EIATTR_CUDA_API_VERSION
	.align		4
        /*0000*/ 	.byte	0x04, 0x37
        /*0002*/ 	.short	(.L_145 - .L_144)
.L_144:
        /*0004*/ 	.word	0x00000082


	//----- nvinfo : EIATTR_KPARAM_INFO
	.align		4
.L_145:
        /*0008*/ 	.byte	0x04, 0x17
        /*000a*/ 	.short	(.L_147 - .L_146)
.L_146:
        /*000c*/ 	.word	0x00000000
        /*0010*/ 	.short	0x0005
        /*0012*/ 	.short	0x0020
        /*0014*/ 	.byte	0x00, 0xf0, 0x11, 0x00


	//----- nvinfo : EIATTR_KPARAM_INFO
	.align		4
.L_147:
        /*0018*/ 	.byte	0x04, 0x17
        /*001a*/ 	.short	(.L_149 - .L_148)
.L_148:
        /*001c*/ 	.word	0x00000000
        /*0020*/ 	.short	0x0004
        /*0022*/ 	.short	0x001c
        /*0024*/ 	.byte	0x00, 0xf0, 0x11, 0x00


	//----- nvinfo : EIATTR_KPARAM_INFO
	.align		4
.L_149:
        /*0028*/ 	.byte	0x04, 0x17
        /*002a*/ 	.short	(.L_151 - .L_150)
.L_150:
        /*002c*/ 	.word	0x00000000
        /*0030*/ 	.short	0x0003
        /*0032*/ 	.short	0x0018
        /*0034*/ 	.byte	0x00, 0xf0, 0x11, 0x00


	//----- nvinfo : EIATTR_KPARAM_INFO
	.align		4
.L_151:
        /*0038*/ 	.byte	0x04, 0x17
        /*003a*/ 	.short	(.L_153 - .L_152)
.L_152:
        /*003c*/ 	.word	0x00000000
        /*0040*/ 	.short	0x0002
        /*0042*/ 	.short	0x0010
        /*0044*/ 	.byte	0x00, 0xf5, 0x21, 0x00


	//----- nvinfo : EIATTR_KPARAM_INFO
	.align		4
.L_153:
        /*0048*/ 	.byte	0x04, 0x17
        /*004a*/ 	.short	(.L_155 - .L_154)
.L_154:
        /*004c*/ 	.word	0x00000000
        /*0050*/ 	.short	0x0001
        /*0052*/ 	.short	0x0008
        /*0054*/ 	.byte	0x00, 0xf5, 0x21, 0x00


	//----- nvinfo : EIATTR_KPARAM_INFO
	.align		4
.L_155:
        /*0058*/ 	.byte	0x04, 0x17
        /*005a*/ 	.short	(.L_157 - .L_156)
.L_156:
        /*005c*/ 	.word	0x00000000
        /*0060*/ 	.short	0x0000
        /*0062*/ 	.short	0x0000
        /*0064*/ 	.byte	0x00, 0xf5, 0x21, 0x00


	//----- nvinfo : EIATTR_SPARSE_MMA_MASK
	.align		4
.L_157:
        /*0068*/ 	.byte	0x03, 0x50
        /*006a*/ 	.short	0x0000


	//----- nvinfo : EIATTR_MAXREG_COUNT
	.align		4
        /*006c*/ 	.byte	0x03, 0x1b
        /*006e*/ 	.short	0x00ff


	//----- nvinfo : EIATTR_NUM_BARRIERS
	.align		4
        /*0070*/ 	.byte	0x02, 0x4c
        /*0072*/ 	.byte	0x01
	.zero		1


	//----- nvinfo : EIATTR_MERCURY_ISA_VERSION
	.align		4
        /*0074*/ 	.byte	0x03, 0x5f
        /*0076*/ 	.short	0x0101


	//----- nvinfo : EIATTR_VRC_CTA_INIT_COUNT
	.align		4
        /*0078*/ 	.byte	0x02, 0x4a
	.zero		1
	.zero		1


	//----- nvinfo : EIATTR_EXIT_INSTR_OFFSETS
	.align		4
        /*007c*/ 	.byte	0x04, 0x1c
        /*007e*/ 	.short	(.L_159 - .L_158)


	//   ....[0]....
.L_158:
        /*0080*/ 	.word	0x00000b70


	//----- nvinfo : EIATTR_CRS_STACK_SIZE
	.align		4
.L_159:
        /*0084*/ 	.byte	0x04, 0x1e
        /*0086*/ 	.short	(.L_161 - .L_160)
.L_160:
        /*0088*/ 	.word	0x00000000


	//----- nvinfo : EIATTR_CBANK_PARAM_SIZE
	.align		4
.L_161:
        /*008c*/ 	.byte	0x03, 0x19
        /*008e*/ 	.short	0x0024


	//----- nvinfo : EIATTR_PARAM_CBANK
	.align		4
        /*0090*/ 	.byte	0x04, 0x0a
        /*0092*/ 	.short	(.L_163 - .L_162)
	.align		4
.L_162:
        /*0094*/ 	.word	index@(.nv.constant0._Z15matrixMulSharedPfS_S_iii)
        /*0098*/ 	.short	0x0380
        /*009a*/ 	.short	0x0024


	//----- nvinfo : EIATTR_SW_WAR
	.align		4
.L_163:
        /*009c*/ 	.byte	0x04, 0x36
        /*009e*/ 	.short	(.L_165 - .L_164)
.L_164:
        /*00a0*/ 	.word	0x00000008
.L_165:


//--------------------- .nv.info._Z16matrixMulRect_fpPsS_S_iii --------------------------
	.section	.nv.info._Z16matrixMulRect_fpPsS_S_iii,"",@"SHT_CUDA_INFO"
	.sectionflags	@""
	.align	4


	//----- nvinfo : EIATTR_CUDA_API_VERSION
	.align		4
        /*0000*/ 	.byte	0x04, 0x37
        /*0002*/ 	.short	(.L_167 - .L_166)
.L_166:
        /*0004*/ 	.word	0x00000082


	//----- nvinfo : EIATTR_KPARAM_INFO
	.align		4
.L_167:
        /*0008*/ 	.byte	0x04, 0x17
        /*000a*/ 	.short	(.L_169 - .L_168)
.L_168:
        /*000c*/ 	.word	0x00000000
        /*0010*/ 	.short	0x0005
        /*0012*/ 	.short	0x0020
        /*0014*/ 	.byte	0x00, 0xf0, 0x11, 0x00


	//----- nvinfo : EIATTR_KPARAM_INFO
	.align		4
.L_169:
        /*0018*/ 	.byte	0x04, 0x17
        /*001a*/ 	.short	(.L_171 - .L_170)
.L_170:
        /*001c*/ 	.word	0x00000000
        /*0020*/ 	.short	0x0004
        /*0022*/ 	.short	0x001c
        /*0024*/ 	.byte	0x00, 0xf0, 0x11, 0x00


	//----- nvinfo : EIATTR_KPARAM_INFO
	.align		4
.L_171:
        /*0028*/ 	.byte	0x04, 0x17
        /*002a*/ 	.short	(.L_173 - .L_172)
.L_172:
        /*002c*/ 	.word	0x00000000
        /*0030*/ 	.short	0x0003
        /*0032*/ 	.short	0x0018
        /*0034*/ 	.byte	0x00, 0xf0, 0x11, 0x00


	//----- nvinfo : EIATTR_KPARAM_INFO
	.align		4
.L_173:
        /*0038*/ 	.byte	0x04, 0x17
        /*003a*/ 	.short	(.L_175 - .L_174)
.L_174:
        /*003c*/ 	.word	0x00000000
        /*0040*/ 	.short	0x0002
        /*0042*/ 	.short	0x0010
        /*0044*/ 	.byte	0x00, 0xf5, 0x21, 0x00


	//----- nvinfo : EIATTR_KPARAM_INFO
	.align		4
.L_175:
        /*0048*/ 	.byte	0x04, 0x17
        /*004a*/ 	.short	(.L_177 - .L_176)
.L_176:
        /*004c*/ 	.word	0x00000000
        /*0050*/ 	.short	0x0001
        /*0052*/ 	.short	0x0008
        /*0054*/ 	.byte	0x00, 0xf5, 0x21, 0x00


	//----- nvinfo : EIATTR_KPARAM_INFO
	.align		4
.L_177:
        /*0058*/ 	.byte	0x04, 0x17
        /*005a*/ 	.short	(.L_179 - .L_178)
.L_178:
        /*005c*/ 	.word	0x00000000
        /*0060*/ 	.short	0x0000
        /*0062*/ 	.short	0x0000
        /*0064*/ 	.byte	0x00, 0xf5, 0x21, 0x00


	//----- nvinfo : EIATTR_SPARSE_MMA_MASK
	.align		4
.L_179:
        /*0068*/ 	.byte	0x03, 0x50
        /*006a*/ 	.short	0x0000


	//----- nvinfo : EIATTR_MAXREG_COUNT
	.align		4
        /*006c*/ 	.byte	0x03, 0x1b
        /*006e*/ 	.short	0x00ff


	//----- nvinfo : EIATTR_MERCURY_ISA_VERSION
	.align		4
        /*0070*/ 	.byte	0x03, 0x5f
        /*0072*/ 	.short	0x0101


	//----- nvinfo : EIATTR_VRC_CTA_INIT_COUNT
	.align		4
        /*0074*/ 	.byte	0x02, 0x4a
	.zero		1
	.zero		1


	//----- nvinfo : EIATTR_EXIT_INSTR_OFFSETS
	.align		4
        /*0078*/ 	.byte	0x04, 0x1c
        /*007a*/ 	.short	(.L_181 - .L_180)


	//   ....[0]....
.L_180:
        /*007c*/ 	.word	0x000000c0


	//   ....[1]....
        /*0080*/ 	.word	0x00000b10


	//----- nvinfo : EIATTR_CBANK_PARAM_SIZE
	.align		4
.L_181:
        /*0084*/ 	.byte	0x03, 0x19
        /*0086*/ 	.short	0x0024


	//----- nvinfo : EIATTR_PARAM_CBANK
	.align		4
        /*0088*/ 	.byte	0x04, 0x0a
        /*008a*/ 	.short	(.L_183 - .L_182)
	.align		4
.L_182:
        /*008c*/ 	.word	index@(.nv.constant0._Z16matrixMulRect_fpPsS_S_iii)
        /*0090*/ 	.short	0x0380
        /*0092*/ 	.short	0x0024


	//----- nvinfo : EIATTR_SW_WAR
	.align		4
.L_183:
        /*0094*/ 	.byte	0x04, 0x36
        /*0096*/ 	.short	(.L_185 - .L_184)
.L_184:
        /*0098*/ 	.word	0x00000008
.L_185:


//--------------------- .nv.info._Z13matrixMulRectPfS_S_iii --------------------------
	.section	.nv.info._Z13matrixMulRectPfS_S_iii,"",@"SHT_CUDA_INFO"
	.sectionflags	@""
	.align	4


	//----- nvinfo : EIATTR_CUDA_API_VERSION
	.align		4
        /*0000*/ 	.byte	0x04, 0x37
        /*0002*/ 	.short	(.L_187 - .L_186)
.L_186:
        /*0004*/ 	.word	0x00000082


	//----- nvinfo : EIATTR_KPARAM_INFO
	.align		4
.L_187:
        /*0008*/ 	.byte	0x04, 0x17
        /*000a*/ 	.short	(.L_189 - .L_188)
.L_188:
        /*000c*/ 	.word	0x00000000
        /*0010*/ 	.short	0x0005
        /*0012*/ 	.short	0x0020
        /*0014*/ 	.byte	0x00, 0xf0, 0x11, 0x00


	//----- nvinfo : EIATTR_KPARAM_INFO
	.align		4
.L_189:
        /*0018*/ 	.byte	0x04, 0x17
        /*001a*/ 	.short	(.L_191 - .L_190)
.L_190:
        /*001c*/ 	.word	0x00000000
        /*0020*/ 	.short	0x0004
        /*0022*/ 	.short	0x001c
        /*0024*/ 	.byte	0x00, 0xf0, 0x11, 0x00


	//----- nvinfo : EIATTR_KPARAM_INFO
	.align		4
.L_191:
        /*0028*/ 	.byte	0x04, 0x17
        /*002a*/ 	.short	(.L_193 - .L_192)
.L_192:
        /*002c*/ 	.word	0x00000000
        /*0030*/ 	.short	0x0003
        /*0032*/ 	.short	0x0018
        /*0034*/ 	.byte	0x00, 0xf0, 0x11, 0x00


	//----- nvinfo : EIATTR_KPARAM_INFO
	.align		4
.L_193:
        /*0038*/ 	.byte	0x04, 0x17
        /*003a*/ 	.short	(.L_195 - .L_194)
.L_194:
        /*003c*/ 	.word	0x00000000
        /*0040*/ 	.short	0x0002
        /*0042*/ 	.short	0x0010
        /*0044*/ 	.byte	0x00, 0xf5, 0x21, 0x00


	//----- nvinfo : EIATTR_KPARAM_INFO
	.align		4
.L_195:
        /*0048*/ 	.byte	0x04, 0x17
        /*004a*/ 	.short	(.L_197 - .L_196)
.L_196:
        /*004c*/ 	.word	0x00000000
        /*0050*/ 	.short	0x0001
        /*0052*/ 	.short	0x0008
        /*0054*/ 	.byte	0x00, 0xf5, 0x21, 0x00


	//----- nvinfo : EIATTR_KPARAM_INFO
	.align		4
.L_197:
        /*0058*/ 	.byte	0x04, 0x17
        /*005a*/ 	.short	(.L_199 - .L_198)
.L_198:
        /*005c*/ 	.word	0x00000000
        /*0060*/ 	.short	0x0000
        /*0062*/ 	.short	0x0000
        /*0064*/ 	.byte	0x00, 0xf5, 0x21, 0x00


	//----- nvinfo : EIATTR_SPARSE_MMA_MASK
	.align		4
.L_199:
        /*0068*/ 	.byte	0x03, 0x50
        /*006a*/ 	.short	0x0000


	//----- nvinfo : EIATTR_MAXREG_COUNT
	.align		4
        /*006c*/ 	.byte	0x03, 0x1b
        /*006e*/ 	.short	0x00ff


	//----- nvinfo : EIATTR_MERCURY_ISA_VERSION
	.align		4
        /*0070*/ 	.byte	0x03, 0x5f
        /*0072*/ 	.short	0x0101


	//----- nvinfo : EIATTR_VRC_CTA_INIT_COUNT
	.align		4
        /*0074*/ 	.byte	0x02, 0x4a
	.zero		1
	.zero		1


	//----- nvinfo : EIATTR_EXIT_INSTR_OFFSETS
	.align		4
        /*0078*/ 	.byte	0x04, 0x1c
        /*007a*/ 	.short	(.L_201 - .L_200)


	//   ....[0]....
.L_200:
        /*007c*/ 	.word	0x000000c0


	//   ....[1]....
        /*0080*/ 	.word	0x00000840


	//----- nvinfo : EIATTR_CBANK_PARAM_SIZE
	.align		4
.L_201:
        /*0084*/ 	.byte	0x03, 0x19
        /*0086*/ 	.short	0x0024


	//----- nvinfo : EIATTR_PARAM_CBANK
	.align		4
        /*0088*/ 	.byte	0x04, 0x0a
        /*008a*/ 	.short	(.L_203 - .L_202)
	.align		4
.L_202:
        /*008c*/ 	.word	index@(.nv.constant0._Z13matrixMulRectPfS_S_iii)
        /*0090*/ 	.short	0x0380
        /*0092*/ 	.short	0x0024


	//----- nvinfo : EIATTR_SW_WAR
	.align		4
.L_203:
        /*0094*/ 	.byte	0x04, 0x36
        /*0096*/ 	.short	(.L_205 - .L_204)
.L_204:
        /*0098*/ 	.word	0x00000008
.L_205:


//--------------------- .nv.info._Z9matrixMulPfS_S_i --------------------------
	.section	.nv.info._Z9matrixMulPfS_S_i,"",@"SHT_CUDA_INFO"
	.sectionflags	@""
	.align	4


	//----- nvinfo : EIATTR_CUDA_API_VERSION
	.align		4
        /*0000*/ 	.byte	0x04, 0x37
        /*0002*/ 	.short	(.L_207 - .L_206)
.L_206:
        /*0004*/ 	.word	0x00000082


	//----- nvinfo : EIATTR_KPARAM_INFO
	.align		4
.L_207:
        /*0008*/ 	.byte	0x04, 0x17
        /*000a*/ 	.short	(.L_209 - .L_208)
.L_208:
        /*000c*/ 	.word	0x00000000
        /*0010*/ 	.short	0x0003
        /*0012*/ 	.short	0x0018
        /*0014*/ 	.byte	0x00, 0xf0, 0x11, 0x00


	//----- nvinfo : EIATTR_KPARAM_INFO
	.align		4
.L_209:
        /*0018*/ 	.byte	0x04, 0x17
        /*001a*/ 	.short	(.L_211 - .L_210)
.L_210:
        /*001c*/ 	.word	0x00000000
        /*0020*/ 	.short	0x0002
        /*0022*/ 	.short	0x0010
        /*0024*/ 	.byte	0x00, 0xf5, 0x21, 0x00


	//----- nvinfo : EIATTR_KPARAM_INFO
	.align		4
.L_211:
        /*0028*/ 	.byte	0x04, 0x17
        /*002a*/ 	.short	(.L_213 - .L_212)
.L_212:
        /*002c*/ 	.word	0x00000000
        /*0030*/ 	.short	0x0001
        /*0032*/ 	.short	0x0008
        /*0034*/ 	.byte	0x00, 0xf5, 0x21, 0x00


	//----- nvinfo : EIATTR_KPARAM_INFO
	.align		4
.L_213:
        /*0038*/ 	.byte	0x04, 0x17
        /*003a*/ 	.short	(.L_215 - .L_214)
.L_214:
        /*003c*/ 	.word	0x00000000
        /*0040*/ 	.short	0x0000
        /*0042*/ 	.short	0x0000
        /*0044*/ 	.byte	0x00, 0xf5, 0x21, 0x00


	//----- nvinfo : EIATTR_SPARSE_MMA_MASK
	.align		4
.L_215:
        /*0048*/ 	.byte	0x03, 0x50
        /*004a*/ 	.short	0x0000


	//----- nvinfo : EIATTR_MAXREG_COUNT
	.align		4
        /*004c*/ 	.byte	0x03, 0x1b
        /*004e*/ 	.short	0x00ff


	//----- nvinfo : EIATTR_MERCURY_ISA_VERSION
	.align		4
        /*0050*/ 	.byte	0x03, 0x5f
        /*0052*/ 	.short	0x0101


	//----- nvinfo : EIATTR_VRC_CTA_INIT_COUNT
	.align		4
        /*0054*/ 	.byte	0x02, 0x4a
	.zero		1
	.zero		1


	//----- nvinfo : EIATTR_EXIT_INSTR_OFFSETS
	.align		4
        /*0058*/ 	.byte	0x04, 0x1c
        /*005a*/ 	.short	(.L_217 - .L_216)


	//   ....[0]....
.L_216:
        /*005c*/ 	.word	0x000000d0


	//   ....[1]....
        /*0060*/ 	.word	0x00000930


	//----- nvinfo : EIATTR_CBANK_PARAM_SIZE
	.align		4
.L_217:
        /*0064*/ 	.byte	0x03, 0x19
        /*0066*/ 	.short	0x001c


	//----- nvinfo : EIATTR_PARAM_CBANK
	.align		4
        /*0068*/ 	.byte	0x04, 0x0a
        /*006a*/ 	.short	(.L_219 - .L_218)
	.align		4
.L_218:
        /*006c*/ 	.word	index@(.nv.constant0._Z9matrixMulPfS_S_i)
        /*0070*/ 	.short	0x0380
        /*0072*/ 	.short	0x001c


	//----- nvinfo : EIATTR_SW_WAR
	.align		4
.L_219:
        /*0074*/ 	.byte	0x04, 0x36
        /*0076*/ 	.short	(.L_221 - .L_220)
.L_220:
        /*0078*/ 	.word	0x00000008
.L_221:


//--------------------- .nv.info._Z26copy_float2fp_array_kerneliPfPii --------------------------
	.section	.nv.info._Z26copy_float2fp_array_kerneliPfPii,"",@"SHT_CUDA_INFO"
	.sectionflags	@""
	.align	4


	//----- nvinfo : EIATTR_CUDA_API_VERSION
	.align		4
        /*0000*/ 	.byte	0x04, 0x37
        /*0002*/ 	.short	(.L_223 - .L_222)
.L_222:
        /*0004*/ 	.word	0x00000082


	//----- nvinfo : EIATTR_KPARAM_INFO
	.align		4
.L_223:
        /*0008*/ 	.byte	0x04, 0x17
        /*000a*/ 	.short	(.L_225 - .L_224)
.L_224:
        /*000c*/ 	.word	0x00000000
        /*0010*/ 	.short	0x0003
        /*0012*/ 	.short	0x0018
        /*0014*/ 	.byte	0x00, 0xf0, 0x11, 0x00


	//----- nvinfo : EIATTR_KPARAM_INFO
	.align		4
.L_225:
        /*0018*/ 	.byte	0x04, 0x17
        /*001a*/ 	.short	(.L_227 - .L_226)
.L_226:
        /*001c*/ 	.word	0x00000000
        /*0020*/ 	.short	0x0002
        /*0022*/ 	.short	0x0010
        /*0024*/ 	.byte	0x00, 0xf5, 0x21, 0x00


	//----- nvinfo : EIATTR_KPARAM_INFO
	.align		4
.L_227:
        /*0028*/ 	.byte	0x04, 0x17
        /*002a*/ 	.short	(.L_229 - .L_228)
.L_228:
        /*002c*/ 	.word	0x00000000
        /*0030*/ 	.short	0x0001
        /*0032*/ 	.short	0x0008
        /*0034*/ 	.byte	0x00, 0xf5, 0x21, 0x00


	//----- nvinfo : EIATTR_KPARAM_INFO
	.align		4
.L_229:
        /*0038*/ 	.byte	0x04, 0x17
        /*003a*/ 	.short	(.L_231 - .L_230)
.L_230:
        /*003c*/ 	.word	0x00000000
        /*0040*/ 	.short	0x0000
        /*0042*/ 	.short	0x0000
        /*0044*/ 	.byte	0x00, 0xf0, 0x11, 0x00


	//----- nvinfo : EIATTR_SPARSE_MMA_MASK
	.align		4
.L_231:
        /*0048*/ 	.byte	0x03, 0x50
        /*004a*/ 	.short	0x0000


	//----- nvinfo : EIATTR_MAXREG_COUNT
	.align		4
        /*004c*/ 	.byte	0x03, 0x1b
        /*004e*/ 	.short	0x00ff


	//----- nvinfo : EIATTR_MERCURY_ISA_VERSION
	.align		4
        /*0050*/ 	.byte	0x03, 0x5f
        /*0052*/ 	.short	0x0101


	//----- nvinfo : EIATTR_VRC_CTA_INIT_COUNT
	.align		4
        /*0054*/ 	.byte	0x02, 0x4a
	.zero		1
	.zero		1


	//----- nvinfo : EIATTR_EXIT_INSTR_OFFSETS
	.align		4
        /*0058*/ 	.byte	0x04, 0x1c
        /*005a*/ 	.short	(.L_233 - .L_232)


	//   ....[0]....
.L_232:
        /*005c*/ 	.word	0x000000a0


	//   ....[1]....
        /*0060*/ 	.word	0x00000180


	//----- nvinfo : EIATTR_CBANK_PARAM_SIZE
	.align		4
.L_233:
        /*0064*/ 	.byte	0x03, 0x19
        /*0066*/ 	.short	0x001c


	//----- nvinfo : EIATTR_PARAM_CBANK
	.align		4
        /*0068*/ 	.byte	0x04, 0x0a
        /*006a*/ 	.short	(.L_235 - .L_234)
	.align		4
.L_234:
        /*006c*/ 	.word	index@(.nv.constant0._Z26copy_float2fp_array_kerneliPfPii)
        /*0070*/ 	.short	0x0380
        /*0072*/ 	.short	0x001c


	//----- nvinfo : EIATTR_SW_WAR
	.align		4
.L_235:
        /*0074*/ 	.byte	0x04, 0x36
        /*0076*/ 	.short	(.L_237 - .L_236)
.L_236:
        /*0078*/ 	.word	0x00000008
.L_237:


//--------------------- .nv.info._Z26copy_fp2float_array_kerneliPiPfi --------------------------
	.section	.nv.info._Z26copy_fp2float_array_kerneliPiPfi,"",@"SHT_CUDA_INFO"
	.sectionflags	@""
	.align	4


	//----- nvinfo : EIATTR_CUDA_API_VERSION
	.align		4
        /*0000*/ 	.byte	0x04, 0x37
        /*0002*/ 	.short	(.L_239 - .L_238)
.L_238:
        /*0004*/ 	.word	0x00000082


	//----- nvinfo : EIATTR_KPARAM_INFO
	.align		4
.L_239:
        /*0008*/ 	.byte	0x04, 0x17
        /*000a*/ 	.short	(.L_241 - .L_240)
.L_240:
        /*000c*/ 	.word	0x00000000
        /*0010*/ 	.short	0x0003
        /*0012*/ 	.short	0x0018
        /*0014*/ 	.byte	0x00, 0xf0, 0x11, 0x00


	//----- nvinfo : EIATTR_KPARAM_INFO
	.align		4
.L_241:
        /*0018*/ 	.byte	0x04, 0x17
        /*001a*/ 	.short	(.L_243 - .L_242)
.L_242:
        /*001c*/ 	.word	0x00000000
        /*0020*/ 	.short	0x0002
        /*0022*/ 	.short	0x0010
        /*0024*/ 	.byte	0x00, 0xf5, 0x21, 0x00


	//----- nvinfo : EIATTR_KPARAM_INFO
	.align		4
.L_243:
        /*0028*/ 	.byte	0x04, 0x17
        /*002a*/ 	.short	(.L_245 - .L_244)
.L_244:
        /*002c*/ 	.word	0x00000000
        /*0030*/ 	.short	0x0001
        /*0032*/ 	.short	0x0008
        /*0034*/ 	.byte	0x00, 0xf5, 0x21, 0x00


	//----- nvinfo : EIATTR_KPARAM_INFO
	.align		4
.L_245:
        /*0038*/ 	.byte	0x04, 0x17
        /*003a*/ 	.short	(.L_247 - .L_246)
.L_246:
        /*003c*/ 	.word	0x00000000
        /*0040*/ 	.short	0x0000
        /*0042*/ 	.short	0x0000
        /*0044*/ 	.byte	0x00, 0xf0, 0x11, 0x00


	//----- nvinfo : EIATTR_SPARSE_MMA_MASK
	.align		4
.L_247:
        /*0048*/ 	.byte	0x03, 0x50
        /*004a*/ 	.short	0x0000


	//----- nvinfo : EIATTR_MAXREG_COUNT
	.align		4
        /*004c*/ 	.byte	0x03, 0x1b
        /*004e*/ 	.short	0x00ff


	//----- nvinfo : EIATTR_MERCURY_ISA_VERSION
	.align		4
        /*0050*/ 	.byte	0x03, 0x5f
        /*0052*/ 	.short	0x0101


	//----- nvinfo : EIATTR_VRC_CTA_INIT_COUNT
	.align		4
        /*0054*/ 	.byte	0x02, 0x4a
	.zero		1
	.zero		1


	//----- nvinfo : EIATTR_EXIT_INSTR_OFFSETS
	.align		4
        /*0058*/ 	.byte	0x04, 0x1c
        /*005a*/ 	.short	(.L_249 - .L_248)


	//   ....[0]....
.L_248:
        /*005c*/ 	.word	0x000000a0


	//   ....[1]....
        /*0060*/ 	.word	0x000002a0


	//----- nvinfo : EIATTR_CRS_STACK_SIZE
	.align		4
.L_249:
        /*0064*/ 	.byte	0x04, 0x1e
        /*0066*/ 	.short	(.L_251 - .L_250)
.L_250:
        /*0068*/ 	.word	0x00000000


	//----- nvinfo : EIATTR_CBANK_PARAM_SIZE
	.align		4
.L_251:
        /*006c*/ 	.byte	0x03, 0x19
        /*006e*/ 	.short	0x001c


	//----- nvinfo : EIATTR_PARAM_CBANK
	.align		4
        /*0070*/ 	.byte	0x04, 0x0a
        /*0072*/ 	.short	(.L_253 - .L_252)
	.align		4
.L_252:
        /*0074*/ 	.word	index@(.nv.constant0._Z26copy_fp2float_array_kerneliPiPfi)
        /*0078*/ 	.short	0x0380
        /*007a*/ 	.short	0x001c


	//----- nvinfo : EIATTR_SW_WAR
	.align		4
.L_253:
        /*007c*/ 	.byte	0x04, 0x36
        /*007e*/ 	.short	(.L_255 - .L_254)
.L_254:
        /*0080*/ 	.word	0x00000008
.L_255:


//--------------------- .nv.info._Z11fill_kerneliiPfi --------------------------
	.section	.nv.info._Z11fill_kerneliiPfi,"",@"SHT_CUDA_INFO"
	.sectionflags	@""
	.align	4


	//----- nvinfo : EIATTR_CUDA_API_VERSION
	.align		4
        /*0000*/ 	.byte	0x04, 0x37
        /*0002*/ 	.short	(.L_257 - .L_256)
.L_256:
        /*0004*/ 	.word	0x00000082


	//----- nvinfo : EIATTR_KPARAM_INFO
	.align		4
.L_257:
        /*0008*/ 	.byte	0x04, 0x17
        /*000a*/ 	.short	(.L_259 - .L_258)
.L_258:
        /*000c*/ 	.word	0x00000000
        /*0010*/ 	.short	0x0003
        /*0012*/ 	.short	0x0010
        /*0014*/ 	.byte	0x00, 0xf0, 0x11, 0x00


	//----- nvinfo : EIATTR_KPARAM_INFO
	.align		4
.L_259:
        /*0018*/ 	.byte	0x04, 0x17
        /*001a*/ 	.short	(.L_261 - .L_260)
.L_260:
        /*001c*/ 	.word	0x00000000
        /*0020*/ 	.short	0x0002
        /*0022*/ 	.short	0x0008
        /*0024*/ 	.byte	0x00, 0xf5, 0x21, 0x00


	//----- nvinfo : EIATTR_KPARAM_INFO
	.align		4
.L_261:
        /*0028*/ 	.byte	0x04, 0x17
        /*002a*/ 	.short	(.L_263 - .L_262)
.L_262:
        /*002c*/ 	.word	0x00000000
        /*0030*/ 	.short	0x0001
        /*0032*/ 	.short	0x0004
        /*0034*/ 	.byte	0x00, 0xf0, 0x11, 0x00


	//----- nvinfo : EIATTR_KPARAM_INFO
	.align		4
.L_263:
        /*0038*/ 	.byte	0x04, 0x17
        /*003a*/ 	.short	(.L_265 - .L_264)
.L_264:
        /*003c*/ 	.word	0x00000000
        /*0040*/ 	.short	0x0000
        /*0042*/ 	.short	0x0000
        /*0044*/ 	.byte	0x00, 0xf0, 0x11, 0x00


	//----- nvinfo : EIATTR_SPARSE_MMA_MASK
	.align		4
.L_265:
        /*0048*/ 	.byte	0x03, 0x50
        /*004a*/ 	.short	0x0000


	//----- nvinfo : EIATTR_MAXREG_COUNT
	.align		4
        /*004c*/ 	.byte	0x03, 0x1b
        /*004e*/ 	.short	0x00ff


	//----- nvinfo : EIATTR_MERCURY_ISA_VERSION
	.align		4
        /*0050*/ 	.byte	0x03, 0x5f
        /*0052*/ 	.short	0x0101


	//----- nvinfo : EIATTR_VRC_CTA_INIT_COUNT
	.align		4
        /*0054*/ 	.byte	0x02, 0x4a
	.zero		1
	.zero		1


	//----- nvinfo : EIATTR_EXIT_INSTR_OFFSETS
	.align		4
        /*0058*/ 	.byte	0x04, 0x1c
        /*005a*/ 	.short	(.L_267 - .L_266)


	//   ....[0]....
.L_266:
        /*005c*/ 	.word	0x000000a0


	//   ....[1]....
        /*0060*/ 	.word	0x00000130


	//----- nvinfo : EIATTR_CBANK_PARAM_SIZE
	.align		4
.L_267:
        /*0064*/ 	.byte	0x03, 0x19
        /*0066*/ 	.short	0x0014


	//----- nvinfo : EIATTR_PARAM_CBANK
	.align		4
        /*0068*/ 	.byte	0x04, 0x0a
        /*006a*/ 	.short	(.L_269 - .L_268)
	.align		4
.L_268:
        /*006c*/ 	.word	index@(.nv.constant0._Z11fill_kerneliiPfi)
        /*0070*/ 	.short	0x0380
        /*0072*/ 	.short	0x0014


	//----- nvinfo : EIATTR_SW_WAR
	.align		4
.L_269:
        /*0074*/ 	.byte	0x04, 0x36
        /*0076*/ 	.short	(.L_271 - .L_270)
.L_270:
        /*0078*/ 	.word	0x00000008
.L_271:


//--------------------- .nv.callgraph             --------------------------
	.section	.nv.callgraph,"",@"SHT_CUDA_CALLGRAPH"
	.align	4
	.sectionentsize	8
	.align		4
        /*0000*/ 	.word	0x00000000
	.align		4
        /*0004*/ 	.word	0xffffffff
	.align		4
        /*0008*/ 	.word	0x00000000
	.align		4
        /*000c*/ 	.word	0xfffffffe
	.align		4
        /*0010*/ 	.word	0x00000000
	.align		4
        /*0014*/ 	.word	0xfffffffd
	.align		4
        /*0018*/ 	.word	0x00000000
	.align		4
        /*001c*/ 	.word	0xfffffffc


//--------------------- .text._Z20im2col_fp_gpu_kerneliPKiiiiiiiiPi --------------------------
	.section	.text._Z20im2col_fp_gpu_kerneliPKiiiiiiiiPi,"ax",@progbits
	.align	128
        .global         _Z20im2col_fp_gpu_kerneliPKiiiiiiiiPi
        .type           _Z20im2col_fp_gpu_kerneliPKiiiiiiiiPi,@function
        .size           _Z20im2col_fp_gpu_kerneliPKiiiiiiiiPi,(.L_x_73 - _Z20im2col_fp_gpu_kerneliPKiiiiiiiiPi)
        .other          _Z20im2col_fp_gpu_kerneliPKiiiiiiiiPi,@"STO_CUDA_ENTRY STV_DEFAULT"
_Z20im2col_fp_gpu_kerneliPKiiiiiiiiPi:
.text._Z20im2col_fp_gpu_kerneliPKiiiiiiiiPi:
[----:B------:R-:W-:Y:S01]  /*0000*/  LDC R1, c[0x0][0x37c] ;  /* 0x0000df00ff017b82 */ /* 0x000fe20000000800 */
[----:B------:R-:W0:Y:S07]  /*0010*/  S2R R3, SR_TID.X ;  /* 0x0000000000037919 */ /* 0x000e2e0000002100 */
[----:B------:R-:W0:Y:S01]  /*0020*/  S2UR UR4, SR_CTAID.X ;  /* 0x00000000000479c3 */ /* 0x000e220000002500 */
[----:B------:R-:W1:Y:S07]  /*0030*/  LDCU UR5, c[0x0][0x380] ;  /* 0x00007000ff0577ac */ /* 0x000e6e0008000800 */
[----:B------:R-:W0:Y:S02]  /*0040*/  LDC R2, c[0x0][0x360] ;  /* 0x0000d800ff027b82 */ /* 0x000e240000000800 */
[----:B0-----:R-:W-:-:S05]  /*0050*/  IMAD R2, R2, UR4, R3 ;  /* 0x0000000402027c24 */ /* 0x001fca000f8e0203 */
[----:B-1----:R-:W-:-:S13]  /*0060*/  ISETP.GE.AND P0, PT, R2, UR5, PT ;  /* 0x0000000502007c0c */ /* 0x002fda000bf06270 */
[----:B------:R-:W-:Y:S05]  /*0070*/  @P0 EXIT ;  /* 0x000000000000094d */ /* 0x000fea0003800000 */
[----:B------:R-:W0:Y:S02]  /*0080*/  LDC R5, c[0x0][0x398] ;  /* 0x0000e600ff057b82 */ /* 0x000e240000000800 */
[----:B0-----:R-:W-:-:S13]  /*0090*/  ISETP.GE.AND P0, PT, R5, 0x1, PT ;  /* 0x000000010500780c */ /* 0x001fda0003f06270 */
[----:B------:R-:W-:Y:S05]  /*00a0*/  @!P0 EXIT ;  /* 0x000000000000894d */ /* 0x000fea0003800000 */
[----:B------:R-:W0:Y:S01]  /*00b0*/  LDC R7, c[0x0][0x3a8] ;  /* 0x0000ea00ff077b82 */ /* 0x000e220000000800 */
[----:B------:R-:W1:Y:S01]  /*00c0*/  LDCU UR4, c[0x0][0x3a4] ;  /* 0x00007480ff0477ac */ /* 0x000e620008000800 */
[C---:B------:R-:W-:Y:S01]  /*00d0*/  IMAD R6, R5.reuse, R5, RZ ;  /* 0x0000000505067224 */ /* 0x040fe200078e02ff */
[C---:B------:R-:W-:Y:S02]  /*00e0*/  LOP3.LUT R3, R5.reuse, 0x7, RZ, 0xc0, !PT ;  /* 0x0000000705037812 */ /* 0x040fe400078ec0ff */
[C---:B------:R-:W-:Y:S01]  /*00f0*/  LOP3.LUT R4, R5.reuse, 0x3, RZ, 0xc0, !PT ;  /* 0x0000000305047812 */ /* 0x040fe200078ec0ff */
[----:B------:R-:W2:Y:S01]  /*0100*/  LDCU.64 UR6, c[0x0][0x358] ;  /* 0x00006b00ff0677ac */ /* 0x000ea20008000a00 */
[----:B------:R-:W-:Y:S01]  /*0110*/  LOP3.LUT R5, R5, 0x7ffffff8, RZ, 0xc0, !PT ;  /* 0x7ffffff805057812 */ /* 0x000fe200078ec0ff */
[----:B------:R-:W3:Y:S01]  /*0120*/  LDCU UR12, c[0x0][0x394] ;  /* 0x00007280ff0c77ac */ /* 0x000ee20008000800 */
[----:B------:R-:W4:Y:S01]  /*0130*/  LDCU.64 UR10, c[0x0][0x388] ;  /* 0x00007100ff0a77ac */ /* 0x000f220008000a00 */
[----:B-1----:R-:W-:-:S02]  /*0140*/  IMAD R6, R6, UR4, RZ ;  /* 0x0000000406067c24 */ /* 0x002fc4000f8e02ff */
[----:B0-234-:R-:W-:-:S07]  /*0150*/  IMAD R7, R7, UR4, RZ ;  /* 0x0000000407077c24 */ /* 0x01dfce000f8e02ff */
.L_x_12:
[----:B0-----:R-:W0:Y:S01]  /*0160*/  LDC R11, c[0x0][0x3a8] ;  /* 0x0000ea00ff0b7b82 */ /* 0x001e220000000800 */
[----:B-1----:R-:W-:Y:S01]  /*0170*/  IABS R14, R2 ;  /* 0x00000002000e7213 */ /* 0x002fe20000000000 */
[----:B------:R-:W1:Y:S01]  /*0180*/  LDCU UR4, c[0x0][0x3a0] ;  /* 0x00007400ff0477ac */ /* 0x000e620008000800 */
[----:B--2---:R-:W2:Y:S05]  /*0190*/  LDCU.64 UR8, c[0x0][0x390] ;  /* 0x00007200ff0877ac */ /* 0x004eaa0008000a00 */
[----:B---3--:R-:W3:Y:S08]  /*01a0*/  LDC R0, c[0x0][0x3a4] ;  /* 0x0000e900ff007b82 */ /* 0x008ef00000000800 */
[----:B------:R-:W1:Y:S01]  /*01b0*/  LDC R15, c[0x0][0x39c] ;  /* 0x0000e700ff0f7b82 */ /* 0x000e620000000800 */
[----:B0-----:R-:W-:-:S07]  /*01c0*/  IABS R12, R11 ;  /* 0x0000000b000c7213 */ /* 0x001fce0000000000 */
[----:B------:R-:W0:Y:S01]  /*01d0*/  LDC.64 R16, c[0x0][0x3b0] ;  /* 0x0000ec00ff107b82 */ /* 0x000e220000000a00 */
[----:B------:R-:W4:Y:S08]  /*01e0*/  I2F.RP R10, R12 ;  /* 0x0000000c000a7306 */ /* 0x000f300000209400 */
[----:B----4-:R-:W4:Y:S02]  /*01f0*/  MUFU.RCP R10, R10 ;  /* 0x0000000a000a7308 */ /* 0x010f240000001000 */
[----:B----4-:R-:W-:Y:S01]  /*0200*/  VIADD R8, R10, 0xffffffe ;  /* 0x0ffffffe0a087836 */ /* 0x010fe20000000000 */
[----:B---3--:R-:W-:-:S05]  /*0210*/  IABS R10, R0 ;  /* 0x00000000000a7213 */ /* 0x008fca0000000000 */
[----:B------:R3:W4:Y:S02]  /*0220*/  F2I.FTZ.U32.TRUNC.NTZ R9, R8 ;  /* 0x0000000800097305 */ /* 0x000724000021f000 */
[----:B---3--:R-:W-:Y:S02]  /*0230*/  IMAD.MOV.U32 R8, RZ, RZ, RZ ;  /* 0x000000ffff087224 */ /* 0x008fe400078e00ff */
[----:B----4-:R-:W-:-:S04]  /*0240*/  IMAD.MOV R13, RZ, RZ, -R9 ;  /* 0x000000ffff0d7224 */ /* 0x010fc800078e0a09 */
[----:B------:R-:W-:-:S04]  /*0250*/  IMAD R13, R13, R12, RZ ;  /* 0x0000000c0d0d7224 */ /* 0x000fc800078e02ff */
[----:B------:R-:W-:Y:S02]  /*0260*/  IMAD.HI.U32 R9, R9, R13, R8 ;  /* 0x0000000d09097227 */ /* 0x000fe400078e0008 */
[----:B------:R-:W3:Y:S04]  /*0270*/  I2F.RP R13, R10 ;  /* 0x0000000a000d7306 */ /* 0x000ee80000209400 */
[----:B------:R-:W-:-:S04]  /*0280*/  IMAD.HI.U32 R8, R9, R14, RZ ;  /* 0x0000000e09087227 */ /* 0x000fc800078e00ff */
[----:B------:R-:W-:-:S04]  /*0290*/  IMAD.MOV R9, RZ, RZ, -R8 ;  /* 0x000000ffff097224 */ /* 0x000fc800078e0a08 */
[C---:B------:R-:W-:Y:S01]  /*02a0*/  IMAD R9, R12.reuse, R9, R14 ;  /* 0x000000090c097224 */ /* 0x040fe200078e020e */
[----:B---3--:R-:W3:Y:S04]  /*02b0*/  MUFU.RCP R13, R13 ;  /* 0x0000000d000d7308 */ /* 0x008ee80000001000 */
[----:B------:R-:W-:-:S13]  /*02c0*/  ISETP.GT.U32.AND P1, PT, R12, R9, PT ;  /* 0x000000090c00720c */ /* 0x000fda0003f24070 */
[----:B------:R-:W-:Y:S02]  /*02d0*/  @!P1 IMAD.IADD R9, R9, 0x1, -R12 ;  /* 0x0000000109099824 */ /* 0x000fe400078e0a0c */
[----:B---3--:R-:W-:Y:S02]  /*02e0*/  VIADD R14, R13, 0xffffffe ;  /* 0x0ffffffe0d0e7836 */ /* 0x008fe40000000000 */
[----:B------:R-:W-:Y:S01]  /*02f0*/  @!P1 VIADD R8, R8, 0x1 ;  /* 0x0000000108089836 */ /* 0x000fe20000000000 */
[----:B------:R-:W-:Y:S02]  /*0300*/  ISETP.GE.U32.AND P0, PT, R9, R12, PT ;  /* 0x0000000c0900720c */ /* 0x000fe40003f06070 */
[----:B------:R-:W-:Y:S01]  /*0310*/  LOP3.LUT R12, R2, R11, RZ, 0x3c, !PT ;  /* 0x0000000b020c7212 */ /* 0x000fe200078e3cff */
[----:B------:R-:W3:Y:S01]  /*0320*/  F2I.FTZ.U32.TRUNC.NTZ R9, R14 ;  /* 0x0000000e00097305 */ /* 0x000ee2000021f000 */
[----:B------:R-:W-:Y:S02]  /*0330*/  ISETP.NE.AND P1, PT, R11, RZ, PT ;  /* 0x000000ff0b00720c */ /* 0x000fe40003f25270 */
[----:B------:R-:W-:-:S07]  /*0340*/  ISETP.GE.AND P2, PT, R12, RZ, PT ;  /* 0x000000ff0c00720c */ /* 0x000fce0003f46270 */
[----:B------:R-:W-:-:S04]  /*0350*/  @P0 VIADD R8, R8, 0x1 ;  /* 0x0000000108080836 */ /* 0x000fc80000000000 */
[----:B------:R-:W-:Y:S02]  /*0360*/  IMAD.MOV.U32 R19, RZ, RZ, R8 ;  /* 0x000000ffff137224 */ /* 0x000fe400078e0008 */
[----:B---3--:R-:W-:Y:S02]  /*0370*/  IMAD.MOV R13, RZ, RZ, -R9 ;  /* 0x000000ffff0d7224 */ /* 0x008fe400078e0a09 */
[----:B------:R-:W-:Y:S01]  /*0380*/  @!P2 IMAD.MOV R19, RZ, RZ, -R19 ;  /* 0x000000ffff13a224 */ /* 0x000fe200078e0a13 */
[----:B------:R-:W-:Y:S01]  /*0390*/  @!P1 LOP3.LUT R19, RZ, R11, RZ, 0x33, !PT ;  /* 0x0000000bff139212 */ /* 0x000fe200078e33ff */
[----:B------:R-:W-:Y:S02]  /*03a0*/  IMAD R13, R13, R10, RZ ;  /* 0x0000000a0d0d7224 */ /* 0x000fe400078e02ff */
[----:B------:R-:W-:Y:S01]  /*03b0*/  IMAD.MOV.U32 R8, RZ, RZ, RZ ;  /* 0x000000ffff087224 */ /* 0x000fe200078e00ff */
[----:B------:R-:W-:-:S03]  /*03c0*/  IABS R12, R19 ;  /* 0x00000013000c7213 */ /* 0x000fc60000000000 */
[----:B------:R-:W-:-:S04]  /*03d0*/  IMAD.HI.U32 R8, R9, R13, R8 ;  /* 0x0000000d09087227 */ /* 0x000fc800078e0008 */
[----:B------:R-:W-:-:S04]  /*03e0*/  IMAD.MOV.U32 R9, RZ, RZ, R12 ;  /* 0x000000ffff097224 */ /* 0x000fc800078e000c */
[----:B------:R-:W-:-:S04]  /*03f0*/  IMAD.HI.U32 R8, R8, R9, RZ ;  /* 0x0000000908087227 */ /* 0x000fc800078e00ff */
[----:B------:R-:W-:-:S04]  /*0400*/  IMAD.MOV R12, RZ, RZ, -R8 ;  /* 0x000000ffff0c7224 */ /* 0x000fc800078e0a08 */
[----:B------:R-:W-:-:S05]  /*0410*/  IMAD R9, R10, R12, R9 ;  /* 0x0000000c0a097224 */ /* 0x000fca00078e0209 */
[----:B------:R-:W-:-:S13]  /*0420*/  ISETP.GT.U32.AND P1, PT, R10, R9, PT ;  /* 0x000000090a00720c */ /* 0x000fda0003f24070 */
[----:B------:R-:W-:Y:S02]  /*0430*/  @!P1 IMAD.IADD R9, R9, 0x1, -R10 ;  /* 0x0000000109099824 */ /* 0x000fe400078e0a0a */
[----:B------:R-:W-:Y:S01]  /*0440*/  @!P1 VIADD R8, R8, 0x1 ;  /* 0x0000000108089836 */ /* 0x000fe20000000000 */
[----:B------:R-:W-:Y:S02]  /*0450*/  ISETP.NE.AND P1, PT, R0, RZ, PT ;  /* 0x000000ff0000720c */ /* 0x000fe40003f25270 */
[----:B------:R-:W-:Y:S02]  /*0460*/  ISETP.GE.U32.AND P0, PT, R9, R10, PT ;  /* 0x0000000a0900720c */ /* 0x000fe40003f06070 */
[----:B------:R-:W-:-:S04]  /*0470*/  LOP3.LUT R9, R19, R0, RZ, 0x3c, !PT ;  /* 0x0000000013097212 */ /* 0x000fc800078e3cff */
[----:B------:R-:W-:-:S07]  /*0480*/  ISETP.GE.AND P2, PT, R9, RZ, PT ;  /* 0x000000ff0900720c */ /* 0x000fce0003f46270 */
[----:B------:R-:W-:-:S04]  /*0490*/  @P0 VIADD R8, R8, 0x1 ;  /* 0x0000000108080836 */ /* 0x000fc80000000000 */
[----:B------:R-:W-:Y:S02]  /*04a0*/  IMAD.MOV.U32 R13, RZ, RZ, R8 ;  /* 0x000000ffff0d7224 */ /* 0x000fe400078e0008 */
[----:B------:R-:W-:Y:S02]  /*04b0*/  IMAD.MOV R8, RZ, RZ, -R19 ;  /* 0x000000ffff087224 */ /* 0x000fe400078e0a13 */
[----:B------:R-:W-:Y:S01]  /*04c0*/  @!P2 IMAD.MOV R13, RZ, RZ, -R13 ;  /* 0x000000ffff0da224 */ /* 0x000fe200078e0a0d */
[----:B------:R-:W-:Y:S01]  /*04d0*/  @!P1 LOP3.LUT R13, RZ, R0, RZ, 0x33, !PT ;  /* 0x00000000ff0d9212 */ /* 0x000fe200078e33ff */
[----:B------:R-:W-:-:S04]  /*04e0*/  IMAD R12, R11, R8, R2 ;  /* 0x000000080b0c7224 */ /* 0x000fc800078e0202 */
[----:B------:R-:W-:-:S04]  /*04f0*/  IMAD.MOV R9, RZ, RZ, -R13 ;  /* 0x000000ffff097224 */ /* 0x000fc800078e0a0d */
[----:B------:R-:W-:Y:S02]  /*0500*/  IMAD R0, R0, R9, R19 ;  /* 0x0000000900007224 */ /* 0x000fe400078e0213 */
[--C-:B-1----:R-:W-:Y:S02]  /*0510*/  IMAD R9, R12, UR4, -R15.reuse ;  /* 0x000000040c097c24 */ /* 0x102fe4000f8e0a0f */
[----:B------:R-:W-:Y:S02]  /*0520*/  IMAD R8, R0, UR4, -R15 ;  /* 0x0000000400087c24 */ /* 0x000fe4000f8e0a0f */
[----:B------:R-:W-:Y:S02]  /*0530*/  IMAD R0, R6, R13, R0 ;  /* 0x0000000d06007224 */ /* 0x000fe400078e0200 */
[----:B--2---:R-:W-:Y:S02]  /*0540*/  IMAD R10, R13, UR8, R8 ;  /* 0x000000080d0a7c24 */ /* 0x004fe4000f8e0208 */
[----:B------:R-:W-:-:S02]  /*0550*/  IMAD R13, R0, R11, R12 ;  /* 0x0000000b000d7224 */ /* 0x000fc400078e020c */
[----:B------:R-:W-:Y:S02]  /*0560*/  IMAD R10, R10, UR9, R9 ;  /* 0x000000090a0a7c24 */ /* 0x000fe4000f8e0209 */
[----:B------:R-:W-:Y:S02]  /*0570*/  IMAD.MOV.U32 R11, RZ, RZ, RZ ;  /* 0x000000ffff0b7224 */ /* 0x000fe400078e00ff */
[----:B0-----:R-:W-:Y:S01]  /*0580*/  IMAD.WIDE R16, R13, 0x4, R16 ;  /* 0x000000040d107825 */ /* 0x001fe200078e0210 */
[----:B------:R-:W-:-:S07]  /*0590*/  SHF.R.S32.HI R12, RZ, 0x1f, R10 ;  /* 0x0000001fff0c7819 */ /* 0x000fce000001140a */
.L_x_11:
[----:B0-----:R-:W0:Y:S01]  /*05a0*/  LDCU UR4, c[0x0][0x398] ;  /* 0x00007300ff0477ac */ /* 0x001e220008000800 */
[----:B------:R-:W-:Y:S02]  /*05b0*/  IMAD.IADD R13, R8, 0x1, R11 ;  /* 0x00000001080d7824 */ /* 0x000fe400078e020b */
[----:B------:R-:W-:Y:S01]  /*05c0*/  IMAD.MOV.U32 R20, RZ, RZ, RZ ;  /* 0x000000ffff147224 */ /* 0x000fe200078e00ff */
[----:B-1----:R-:W1:Y:S01]  /*05d0*/  LDCU UR5, c[0x0][0x394] ;  /* 0x00007280ff0577ac */ /* 0x002e620008000800 */
[----:B0-----:R-:W-:Y:S01]  /*05e0*/  UISETP.GE.U32.AND UP0, UPT, UR4, 0x8, UPT ;  /* 0x000000080400788c */ /* 0x001fe2000bf06070 */
[----:B-1----:R-:W-:-:S04]  /*05f0*/  IMAD.U32 R0, RZ, RZ, UR5 ;  /* 0x00000005ff007e24 */ /* 0x002fc8000f8e00ff */
[C---:B------:R-:W-:Y:S02]  /*0600*/  IMAD R21, R11.reuse, R0, RZ ;  /* 0x000000000b157224 */ /* 0x040fe400078e02ff */
[----:B------:R-:W-:-:S05]  /*0610*/  VIADD R11, R11, 0x1 ;  /* 0x000000010b0b7836 */ /* 0x000fca0000000000 */
[----:B------:R-:W-:Y:S01]  /*0620*/  ISETP.NE.AND P2, PT, R11, UR4, PT ;  /* 0x000000040b007c0c */ /* 0x000fe2000bf45270 */
[----:B--23--:R-:W-:-:S12]  /*0630*/  BRA.U !UP0, `(.L_x_0) ;  /* 0x0000000508487547 */ /* 0x00cfd8000b800000 */
[----:B------:R-:W0:Y:S01]  /*0640*/  LDCU UR4, c[0x0][0x390] ;  /* 0x00007200ff0477ac */ /* 0x000e220008000800 */
[----:B------:R-:W-:Y:S01]  /*0650*/  IMAD.MOV.U32 R20, RZ, RZ, RZ ;  /* 0x000000ffff147224 */ /* 0x000fe200078e00ff */
[----:B0-----:R-:W-:-:S13]  /*0660*/  ISETP.GE.AND P1, PT, R13, UR4, PT ;  /* 0x000000040d007c0c */ /* 0x001fda000bf26270 */
.L_x_1:
[----:B-1----:R-:W-:Y:S02]  /*0670*/  IMAD.IADD R22, R9, 0x1, R20 ;  /* 0x0000000109167824 */ /* 0x002fe400078e0214 */
[----:B------:R-:W-:Y:S02]  /*0680*/  IMAD.U32 R0, RZ, RZ, UR12 ;  /* 0x0000000cff007e24 */ /* 0x000fe4000f8e00ff */
[----:B------:R-:W-:Y:S01]  /*0690*/  IMAD.MOV.U32 R23, RZ, RZ, RZ ;  /* 0x000000ffff177224 */ /* 0x000fe200078e00ff */
[----:B------:R-:W-:Y:S02]  /*06a0*/  LOP3.LUT R14, R13, R22, RZ, 0xfc, !PT ;  /* 0x000000160d0e7212 */ /* 0x000fe400078efcff */
[----:B------:R-:W-:-:S04]  /*06b0*/  ISETP.GE.OR P0, PT, R22, R0, P1 ;  /* 0x000000001600720c */ /* 0x000fc80000f06670 */
[----:B------:R-:W-:-:S13]  /*06c0*/  ISETP.LT.OR P0, PT, R14, RZ, P0 ;  /* 0x000000ff0e00720c */ /* 0x000fda0000701670 */
[----:B------:R-:W-:-:S05]  /*06d0*/  @!P0 IMAD.IADD R15, R21, 0x1, R20 ;  /* 0x00000001150f8824 */ /* 0x000fca00078e0214 */
[----:B------:R-:W-:-:S04]  /*06e0*/  @!P0 IADD3 R14, P3, PT, R10, R15, RZ ;  /* 0x0000000f0a0e8210 */ /* 0x000fc80007f7e0ff */
[----:B------:R-:W-:Y:S02]  /*06f0*/  @!P0 LEA.HI.X.SX32 R15, R15, R12, 0x1, P3 ;  /* 0x0000000c0f0f8211 */ /* 0x000fe400018f0eff */
[----:B------:R-:W-:-:S04]  /*0700*/  @!P0 LEA R18, P3, R14, UR10, 0x2 ;  /* 0x0000000a0e128c11 */ /* 0x000fc8000f8610ff */
[----:B------:R-:W-:-:S05]  /*0710*/  @!P0 LEA.HI.X R19, R14, UR11, R15, 0x2, P3 ;  /* 0x0000000b0e138c11 */ /* 0x000fca00098f140f */
[----:B------:R-:W2:Y:S01]  /*0720*/  @!P0 LDG.E R23, desc[UR6][R18.64] ;  /* 0x0000000612178981 */ /* 0x000ea2000c1e1900 */
[----:B------:R-:W-:Y:S01]  /*0730*/  VIADD R14, R22, 0x1 ;  /* 0x00000001160e7836 */ /* 0x000fe20000000000 */
[--C-:B------:R-:W-:Y:S02]  /*0740*/  SHF.R.S32.HI R15, RZ, 0x1f, R21.reuse ;  /* 0x0000001fff0f7819 */ /* 0x100fe40000011415 */
[----:B------:R-:W-:Y:S02]  /*0750*/  SHF.R.S32.HI R24, RZ, 0x1f, R20 ;  /* 0x0000001fff187819 */ /* 0x000fe40000011414 */
[----:B------:R-:W-:Y:S02]  /*0760*/  ISETP.GE.OR P0, PT, R14, R0, P1 ;  /* 0x000000000e00720c */ /* 0x000fe40000f06670 */
[----:B------:R-:W-:Y:S02]  /*0770*/  LOP3.LUT R14, R13, R14, RZ, 0xfc, !PT ;  /* 0x0000000e0d0e7212 */ /* 0x000fe400078efcff */
[----:B------:R-:W-:-:S02]  /*0780*/  IADD3 R25, P3, P4, R10, R20, R21 ;  /* 0x000000140a197210 */ /* 0x000fc40007c7e015 */
[----:B------:R-:W-:Y:S02]  /*0790*/  ISETP.LT.OR P0, PT, R14, RZ, P0 ;  /* 0x000000ff0e00720c */ /* 0x000fe40000701670 */
[----:B------:R-:W-:Y:S02]  /*07a0*/  IADD3.X R24, PT, PT, R12, R24, R15, P3, P4 ;  /* 0x000000180c187210 */ /* 0x000fe40001fe840f */
[----:B------:R-:W-:-:S04]  /*07b0*/  LEA R14, P3, R25, UR10, 0x2 ;  /* 0x0000000a190e7c11 */ /* 0x000fc8000f8610ff */
[----:B------:R-:W-:Y:S01]  /*07c0*/  LEA.HI.X R15, R25, UR11, R24, 0x2, P3 ;  /* 0x0000000b190f7c11 */ /* 0x000fe200098f1418 */
[----:B------:R-:W-:Y:S01]  /*07d0*/  IMAD.MOV.U32 R25, RZ, RZ, RZ ;  /* 0x000000ffff197224 */ /* 0x000fe200078e00ff */
[----:B--2---:R0:W-:Y:S05]  /*07e0*/  STG.E desc[UR6][R16.64], R23 ;  /* 0x0000001710007986 */ /* 0x0041ea000c101906 */
[----:B------:R-:W2:Y:S01]  /*07f0*/  @!P0 LDG.E R25, desc[UR6][R14.64+0x4] ;  /* 0x000004060e198981 */ /* 0x000ea2000c1e1900 */
[----:B------:R-:W-:Y:S02]  /*0800*/  VIADD R18, R22, 0x2 ;  /* 0x0000000216127836 */ /* 0x000fe40000000000 */
[----:B------:R-:W-:-:S03]  /*0810*/  IMAD.MOV.U32 R27, RZ, RZ, RZ ;  /* 0x000000ffff1b7224 */ /* 0x000fc600078e00ff */
[----:B------:R-:W-:Y:S02]  /*0820*/  ISETP.GE.OR P0, PT, R18, R0, P1 ;  /* 0x000000001200720c */ /* 0x000fe40000f06670 */
[----:B------:R-:W-:-:S04]  /*0830*/  LOP3.LUT R18, R13, R18, RZ, 0xfc, !PT ;  /* 0x000000120d127212 */ /* 0x000fc800078efcff */
[----:B------:R-:W-:Y:S01]  /*0840*/  ISETP.LT.OR P0, PT, R18, RZ, P0 ;  /* 0x000000ff1200720c */ /* 0x000fe20000701670 */
[----:B------:R-:W-:-:S04]  /*0850*/  IMAD.WIDE R18, R7, 0x4, R16 ;  /* 0x0000000407127825 */ /* 0x000fc800078e0210 */
[----:B------:R-:W-:Y:S01]  /*0860*/  VIADD R24, R22, 0x3 ;  /* 0x0000000316187836 */ /* 0x000fe20000000000 */
[----:B--2---:R1:W-:Y:S07]  /*0870*/  STG.E desc[UR6][R18.64], R25 ;  /* 0x0000001912007986 */ /* 0x0043ee000c101906 */
[----:B------:R-:W2:Y:S01]  /*0880*/  @!P0 LDG.E R27, desc[UR6][R14.64+0x8] ;  /* 0x000008060e1b8981 */ /* 0x000ea2000c1e1900 */
[----:B------:R-:W-:Y:S01]  /*0890*/  ISETP.GE.OR P0, PT, R24, R0, P1 ;  /* 0x000000001800720c */ /* 0x000fe20000f06670 */
[----:B0-----:R-:W-:Y:S01]  /*08a0*/  IMAD.WIDE R16, R7, 0x4, R18 ;  /* 0x0000000407107825 */ /* 0x001fe200078e0212 */
[----:B------:R-:W-:-:S03]  /*08b0*/  LOP3.LUT R24, R13, R24, RZ, 0xfc, !PT ;  /* 0x000000180d187212 */ /* 0x000fc600078efcff */
[----:B------:R-:W-:Y:S01]  /*08c0*/  IMAD.MOV.U32 R23, RZ, RZ, RZ ;  /* 0x000000ffff177224 */ /* 0x000fe200078e00ff */
[----:B------:R-:W-:Y:S01]  /*08d0*/  ISETP.LT.OR P0, PT, R24, RZ, P0 ;  /* 0x000000ff1800720c */ /* 0x000fe20000701670 */
[----:B------:R-:W-:Y:S01]  /*08e0*/  VIADD R24, R22, 0x4 ;  /* 0x0000000416187836 */ /* 0x000fe20000000000 */
[----:B--2---:R0:W-:Y:S11]  /*08f0*/  STG.E desc[UR6][R16.64], R27 ;  /* 0x0000001b10007986 */ /* 0x0041f6000c101906 */
[----:B------:R-:W2:Y:S01]  /*0900*/  @!P0 LDG.E R23, desc[UR6][R14.64+0xc] ;  /* 0x00000c060e178981 */ /* 0x000ea2000c1e1900 */
[----:B------:R-:W-:Y:S01]  /*0910*/  ISETP.GE.OR P0, PT, R24, R0, P1 ;  /* 0x000000001800720c */ /* 0x000fe20000f06670 */
[----:B-1----:R-:W-:Y:S01]  /*0920*/  IMAD.WIDE R18, R7, 0x4, R16 ;  /* 0x0000000407127825 */ /* 0x002fe200078e0210 */
[----:B------:R-:W-:-:S03]  /*0930*/  LOP3.LUT R24, R13, R24, RZ, 0xfc, !PT ;  /* 0x000000180d187212 */ /* 0x000fc600078efcff */
[----:B------:R-:W-:Y:S01]  /*0940*/  IMAD.MOV.U32 R25, RZ, RZ, RZ ;  /* 0x000000ffff197224 */ /* 0x000fe200078e00ff */
[----:B------:R-:W-:Y:S01]  /*0950*/  ISETP.LT.OR P0, PT, R24, RZ, P0 ;  /* 0x000000ff1800720c */ /* 0x000fe20000701670 */
[----:B------:R-:W-:Y:S01]  /*0960*/  VIADD R24, R22, 0x5 ;  /* 0x0000000516187836 */ /* 0x000fe20000000000 */
[----:B--2---:R1:W-:Y:S11]  /*0970*/  STG.E desc[UR6][R18.64], R23 ;  /* 0x0000001712007986 */ /* 0x0043f6000c101906 */
[----:B------:R-:W2:Y:S01]  /*0980*/  @!P0 LDG.E R25, desc[UR6][R14.64+0x10] ;  /* 0x000010060e198981 */ /* 0x000ea2000c1e1900 */
[----:B------:R-:W-:Y:S01]  /*0990*/  ISETP.GE.OR P0, PT, R24, R0, P1 ;  /* 0x000000001800720c */ /* 0x000fe20000f06670 */
[----:B0-----:R-:W-:Y:S01]  /*09a0*/  IMAD.WIDE R16, R7, 0x4, R18 ;  /* 0x0000000407107825 */ /* 0x001fe200078e0212 */
[----:B------:R-:W-:-:S02]  /*09b0*/  LOP3.LUT R24, R13, R24, RZ, 0xfc, !PT ;  /* 0x000000180d187212 */ /* 0x000fc400078efcff */
[----:B------:R-:W-:Y:S02]  /*09c0*/  CS2R R26, SRZ ;  /* 0x00000000001a7805 */ /* 0x000fe4000001ff00 */
        /* <DEDUP_REMOVED lines=12> */
[----:B------:R-:W-:-:S02]  /*0a90*/  ISETP.GE.OR P0, PT, R22, R0, P1 ;  /* 0x000000001600720c */ /* 0x000fc40000f06670 */
[----:B------:R-:W-:-:S04]  /*0aa0*/  LOP3.LUT R22, R13, R22, RZ, 0xfc, !PT ;  /* 0x000000160d167212 */ /* 0x000fc800078efcff */
[----:B------:R-:W-:Y:S01]  /*0ab0*/  ISETP.LT.OR P0, PT, R22, RZ, P0 ;  /* 0x000000ff1600720c */ /* 0x000fe20000701670 */
[----:B------:R-:W-:-:S05]  /*0ac0*/  IMAD.WIDE R22, R7, 0x4, R18 ;  /* 0x0000000407167825 */ /* 0x000fca00078e0212 */
[----:B--2---:R1:W-:Y:S07]  /*0ad0*/  STG.E desc[UR6][R22.64], R29 ;  /* 0x0000001d16007986 */ /* 0x0043ee000c101906 */
[----:B------:R-:W2:Y:S01]  /*0ae0*/  @!P0 LDG.E R26, desc[UR6][R14.64+0x1c] ;  /* 0x00001c060e1a8981 */ /* 0x000ea2000c1e1900 */
[----:B0-----:R-:W-:-:S04]  /*0af0*/  IMAD.WIDE R24, R7, 0x4, R22 ;  /* 0x0000000407187825 */ /* 0x001fc800078e0216 */
[----:B------:R-:W-:Y:S02]  /*0b00*/  VIADD R20, R20, 0x8 ;  /* 0x0000000814147836 */ /* 0x000fe40000000000 */
[----:B------:R-:W-:-:S03]  /*0b10*/  IMAD.WIDE R16, R7, 0x4, R24 ;  /* 0x0000000407107825 */ /* 0x000fc600078e0218 */
[----:B------:R-:W-:Y:S01]  /*0b20*/  ISETP.NE.AND P0, PT, R20, R5, PT ;  /* 0x000000051400720c */ /* 0x000fe20003f05270 */
[----:B--2---:R1:W-:-:S12]  /*0b30*/  STG.E desc[UR6][R24.64], R26 ;  /* 0x0000001a18007986 */ /* 0x0043d8000c101906 */
[----:B------:R-:W-:Y:S05]  /*0b40*/  @P0 BRA `(.L_x_1) ;  /* 0xfffffff800c80947 */ /* 0x000fea000383ffff */
[----:B------:R-:W-:-:S07]  /*0b50*/  IMAD.MOV.U32 R20, RZ, RZ, R5 ;  /* 0x000000ffff147224 */ /* 0x000fce00078e0005 */
.L_x_0:
[----:B------:R-:W-:-:S13]  /*0b60*/  ISETP.NE.AND P0, PT, R3, RZ, PT ;  /* 0x000000ff0300720c */ /* 0x000fda0003f05270 */
[----:B------:R-:W-:Y:S05]  /*0b70*/  @!P0 BRA `(.L_x_2) ;  /* 0x0000000400c88947 */ /* 0x000fea0003800000 */
[----:B------:R-:W-:-:S05]  /*0b80*/  VIADD R14, R3, 0xffffffff ;  /* 0xffffffff030e7836 */ /* 0x000fca0000000000 */
[----:B------:R-:W-:-:S13]  /*0b90*/  ISETP.GE.U32.AND P0, PT, R14, 0x3, PT ;  /* 0x000000030e00780c */ /* 0x000fda0003f06070 */
[----:B------:R-:W-:Y:S05]  /*0ba0*/  @!P0 BRA `(.L_x_3) ;  /* 0x0000000000c48947 */ /* 0x000fea0003800000 */
[----:B------:R-:W0:Y:S01]  /*0bb0*/  LDCU UR4, c[0x0][0x390] ;  /* 0x00007200ff0477ac */ /* 0x000e220008000800 */
[----:B-1----:R-:W-:Y:S02]  /*0bc0*/  IMAD.IADD R24, R9, 0x1, R20 ;  /* 0x0000000109187824 */ /* 0x002fe400078e0214 */
[----:B------:R-:W-:-:S03]  /*0bd0*/  IMAD.MOV.U32 R25, RZ, RZ, RZ ;  /* 0x000000ffff197224 */ /* 0x000fc600078e00ff */
[C---:B------:R-:W-:Y:S02]  /*0be0*/  LOP3.LUT R14, R13.reuse, R24, RZ, 0xfc, !PT ;  /* 0x000000180d0e7212 */ /* 0x040fe400078efcff */
[----:B0-----:R-:W-:Y:S01]  /*0bf0*/  ISETP.GE.AND P0, PT, R13, UR4, PT ;  /* 0x000000040d007c0c */ /* 0x001fe2000bf06270 */
[----:B------:R-:W0:Y:S03]  /*0c00*/  LDCU.64 UR4, c[0x0][0x388] ;  /* 0x00007100ff0477ac */ /* 0x000e260008000a00 */
[----:B------:R-:W-:-:S04]  /*0c10*/  ISETP.GE.OR P1, PT, R24, R0, P0 ;  /* 0x000000001800720c */ /* 0x000fc80000726670 */
[----:B------:R-:W-:-:S13]  /*0c20*/  ISETP.LT.OR P1, PT, R14, RZ, P1 ;  /* 0x000000ff0e00720c */ /* 0x000fda0000f21670 */
[----:B------:R-:W-:-:S05]  /*0c30*/  @!P1 IMAD.IADD R15, R21, 0x1, R20 ;  /* 0x00000001150f9824 */ /* 0x000fca00078e0214 */
[----:B------:R-:W-:-:S04]  /*0c40*/  @!P1 IADD3 R14, P3, PT, R10, R15, RZ ;  /* 0x0000000f0a0e9210 */ /* 0x000fc80007f7e0ff */
[----:B------:R-:W-:Y:S02]  /*0c50*/  @!P1 LEA.HI.X.SX32 R15, R15, R12, 0x1, P3 ;  /* 0x0000000c0f0f9211 */ /* 0x000fe400018f0eff */
[----:B0-----:R-:W-:-:S04]  /*0c60*/  @!P1 LEA R18, P3, R14, UR4, 0x2 ;  /* 0x000000040e129c11 */ /* 0x001fc8000f8610ff */
[----:B------:R-:W-:-:S05]  /*0c70*/  @!P1 LEA.HI.X R19, R14, UR5, R15, 0x2, P3 ;  /* 0x000000050e139c11 */ /* 0x000fca00098f140f */
[----:B------:R0:W2:Y:S01]  /*0c80*/  @!P1 LDG.E R25, desc[UR6][R18.64] ;  /* 0x0000000612199981 */ /* 0x0000a2000c1e1900 */
[----:B------:R-:W-:Y:S01]  /*0c90*/  VIADD R14, R24, 0x1 ;  /* 0x00000001180e7836 */ /* 0x000fe20000000000 */
[--C-:B------:R-:W-:Y:S01]  /*0ca0*/  SHF.R.S32.HI R23, RZ, 0x1f, R21.reuse ;  /* 0x0000001fff177819 */ /* 0x100fe20000011415 */
[----:B------:R-:W-:Y:S01]  /*0cb0*/  IMAD.MOV.U32 R27, RZ, RZ, RZ ;  /* 0x000000ffff1b7224 */ /* 0x000fe200078e00ff */
[----:B------:R-:W-:Y:S02]  /*0cc0*/  IADD3 R15, P3, P4, R10, R20, R21 ;  /* 0x000000140a0f7210 */ /* 0x000fe40007c7e015 */
[----:B------:R-:W-:Y:S02]  /*0cd0*/  ISETP.GE.OR P1, PT, R14, R0, P0 ;  /* 0x000000000e00720c */ /* 0x000fe40000726670 */
[----:B------:R-:W-:Y:S02]  /*0ce0*/  LOP3.LUT R14, R13, R14, RZ, 0xfc, !PT ;  /* 0x0000000e0d0e7212 */ /* 0x000fe400078efcff */
[----:B------:R-:W-:-:S02]  /*0cf0*/  IADD3.X R22, PT, PT, R12, RZ, R23, P3, P4 ;  /* 0x000000ff0c167210 */ /* 0x000fc40001fe8417 */
[----:B------:R-:W-:Y:S02]  /*0d00*/  ISETP.LT.OR P1, PT, R14, RZ, P1 ;  /* 0x000000ff0e00720c */ /* 0x000fe40000f21670 */
[----:B------:R-:W-:-:S04]  /*0d10*/  LEA R14, P3, R15, UR4, 0x2 ;  /* 0x000000040f0e7c11 */ /* 0x000fc8000f8610ff */
[----:B------:R-:W-:Y:S01]  /*0d20*/  LEA.HI.X R15, R15, UR5, R22, 0x2, P3 ;  /* 0x000000050f0f7c11 */ /* 0x000fe200098f1416 */
[----:B0-----:R-:W-:Y:S01]  /*0d30*/  VIADD R18, R24, 0x2 ;  /* 0x0000000218127836 */ /* 0x001fe20000000000 */
[----:B--2---:R0:W-:Y:S05]  /*0d40*/  STG.E desc[UR6][R16.64], R25 ;  /* 0x0000001910007986 */ /* 0x0041ea000c101906 */
[----:B------:R-:W2:Y:S01]  /*0d50*/  @!P1 LDG.E R27, desc[UR6][R14.64+0x4] ;  /* 0x000004060e1b9981 */ /* 0x000ea2000c1e1900 */
[----:B------:R-:W-:Y:S01]  /*0d60*/  ISETP.GE.OR P1, PT, R18, R0, P0 ;  /* 0x000000001200720c */ /* 0x000fe20000726670 */
[----:B------:R-:W-:Y:S01]  /*0d70*/  IMAD.WIDE R22, R7, 0x4, R16 ;  /* 0x0000000407167825 */ /* 0x000fe200078e0210 */
[----:B------:R-:W-:-:S03]  /*0d80*/  LOP3.LUT R18, R13, R18, RZ, 0xfc, !PT ;  /* 0x000000120d127212 */ /* 0x000fc600078efcff */
[----:B------:R-:W-:Y:S01]  /*0d90*/  IMAD.MOV.U32 R29, RZ, RZ, RZ ;  /* 0x000000ffff1d7224 */ /* 0x000fe200078e00ff */
[----:B------:R-:W-:Y:S01]  /*0da0*/  ISETP.LT.OR P1, PT, R18, RZ, P1 ;  /* 0x000000ff1200720c */ /* 0x000fe20000f21670 */
[----:B--2---:R1:W-:-:S12]  /*0db0*/  STG.E desc[UR6][R22.64], R27 ;  /* 0x0000001b16007986 */ /* 0x0043d8000c101906 */
[----:B------:R-:W2:Y:S01]  /*0dc0*/  @!P1 LDG.E R29, desc[UR6][R14.64+0x8] ;  /* 0x000008060e1d9981 */ /* 0x000ea2000c1e1900 */
[----:B------:R-:W-:Y:S01]  /*0dd0*/  VIADD R24, R24, 0x3 ;  /* 0x0000000318187836 */ /* 0x000fe20000000000 */
[----:B------:R-:W-:Y:S01]  /*0de0*/  BSSY.RECONVERGENT B0, `(.L_x_4) ;  /* 0x000000a000007945 */ /* 0x000fe20003800200 */
[----:B0-----:R-:W-:-:S03]  /*0df0*/  IMAD.WIDE R16, R7, 0x4, R22 ;  /* 0x0000000407107825 */ /* 0x001fc600078e0216 */
[----:B------:R-:W-:Y:S01]  /*0e00*/  ISETP.GE.OR P0, PT, R24, R0, P0 ;  /* 0x000000001800720c */ /* 0x000fe20000706670 */
[----:B------:R-:W-:Y:S01]  /*0e10*/  IMAD.MOV.U32 R25, RZ, RZ, RZ ;  /* 0x000000ffff197224 */ /* 0x000fe200078e00ff */
[----:B------:R-:W-:Y:S01]  /*0e20*/  LOP3.LUT R24, R13, R24, RZ, 0xfc, !PT ;  /* 0x000000180d187212 */ /* 0x000fe200078efcff */
[----:B------:R-:W-:-:S03]  /*0e30*/  IMAD.WIDE R18, R7, 0x4, R16 ;  /* 0x0000000407127825 */ /* 0x000fc600078e0210 */
[----:B------:R-:W-:Y:S01]  /*0e40*/  ISETP.LT.OR P0, PT, R24, RZ, P0 ;  /* 0x000000ff1800720c */ /* 0x000fe20000701670 */
[----:B--2---:R1:W-:-:S12]  /*0e50*/  STG.E desc[UR6][R16.64], R29 ;  /* 0x0000001d10007986 */ /* 0x0043d8000c101906 */
[----:B------:R-:W-:Y:S05]  /*0e60*/  @P0 BRA `(.L_x_5) ;  /* 0x0000000000040947 */ /* 0x000fea0003800000 */
[----:B------:R0:W5:Y:S02]  /*0e70*/  LDG.E R25, desc[UR6][R14.64+0xc] ;  /* 0x00000c060e197981 */ /* 0x000164000c1e1900 */
.L_x_5:
[----:B------:R-:W-:Y:S05]  /*0e80*/  BSYNC.RECONVERGENT B0 ;  /* 0x0000000000007941 */ /* 0x000fea0003800200 */
.L_x_4:
[----:B-----5:R2:W-:Y:S01]  /*0e90*/  STG.E desc[UR6][R18.64], R25 ;  /* 0x0000001912007986 */ /* 0x0205e2000c101906 */
[----:B------:R-:W-:Y:S02]  /*0ea0*/  VIADD R20, R20, 0x4 ;  /* 0x0000000414147836 */ /* 0x000fe40000000000 */
[----:B-1----:R-:W-:-:S07]  /*0eb0*/  IMAD.WIDE R16, R7, 0x4, R18 ;  /* 0x0000000407107825 */ /* 0x002fce00078e0212 */
.L_x_3:
[----:B------:R-:W-:-:S13]  /*0ec0*/  ISETP.NE.AND P0, PT, R4, RZ, PT ;  /* 0x000000ff0400720c */ /* 0x000fda0003f05270 */
[----:B------:R-:W-:Y:S05]  /*0ed0*/  @!P0 BRA `(.L_x_2) ;  /* 0x0000000000f08947 */ /* 0x000fea0003800000 */
[----:B------:R-:W-:-:S13]  /*0ee0*/  ISETP.NE.AND P0, PT, R4, 0x1, PT ;  /* 0x000000010400780c */ /* 0x000fda0003f05270 */
[----:B------:R-:W-:Y:S05]  /*0ef0*/  @!P0 BRA `(.L_x_6) ;  /* 0x00000000008c8947 */ /* 0x000fea0003800000 */
[----:B------:R-:W3:Y:S01]  /*0f00*/  LDCU UR4, c[0x0][0x390] ;  /* 0x00007200ff0477ac */ /* 0x000ee20008000800 */
[----:B-12---:R-:W-:Y:S02]  /*0f10*/  IMAD.IADD R18, R9, 0x1, R20 ;  /* 0x0000000109127824 */ /* 0x006fe400078e0214 */
[----:B------:R-:W-:-:S03]  /*0f20*/  IMAD.MOV.U32 R23, RZ, RZ, RZ ;  /* 0x000000ffff177224 */ /* 0x000fc600078e00ff */
[C---:B0-----:R-:W-:Y:S02]  /*0f30*/  LOP3.LUT R14, R13.reuse, R18, RZ, 0xfc, !PT ;  /* 0x000000120d0e7212 */ /* 0x041fe400078efcff */
[----:B---3--:R-:W-:-:S04]  /*0f40*/  ISETP.GE.AND P0, PT, R13, UR4, PT ;  /* 0x000000040d007c0c */ /* 0x008fc8000bf06270 */
[----:B------:R-:W-:-:S04]  /*0f50*/  ISETP.GE.OR P1, PT, R18, R0, P0 ;  /* 0x000000001200720c */ /* 0x000fc80000726670 */
[----:B------:R-:W-:-:S13]  /*0f60*/  ISETP.LT.OR P1, PT, R14, RZ, P1 ;  /* 0x000000ff0e00720c */ /* 0x000fda0000f21670 */
[----:B------:R-:W0:Y:S01]  /*0f70*/  @!P1 LDC.64 R14, c[0x0][0x388] ;  /* 0x0000e200ff0e9b82 */ /* 0x000e220000000a00 */
[----:B------:R-:W-:-:S05]  /*0f80*/  @!P1 IMAD.IADD R19, R21, 0x1, R20 ;  /* 0x0000000115139824 */ /* 0x000fca00078e0214 */
[----:B------:R-:W-:-:S04]  /*0f90*/  @!P1 IADD3 R22, P3, PT, R10, R19, RZ ;  /* 0x000000130a169210 */ /* 0x000fc80007f7e0ff */
[----:B------:R-:W-:Y:S02]  /*0fa0*/  @!P1 LEA.HI.X.SX32 R19, R19, R12, 0x1, P3 ;  /* 0x0000000c13139211 */ /* 0x000fe400018f0eff */
[----:B0-----:R-:W-:-:S04]  /*0fb0*/  @!P1 LEA R14, P3, R22, R14, 0x2 ;  /* 0x0000000e160e9211 */ /* 0x001fc800078610ff */
[----:B------:R-:W-:-:S05]  /*0fc0*/  @!P1 LEA.HI.X R15, R22, R15, R19, 0x2, P3 ;  /* 0x0000000f160f9211 */ /* 0x000fca00018f1413 */
[----:B------:R-:W2:Y:S01]  /*0fd0*/  @!P1 LDG.E R23, desc[UR6][R14.64] ;  /* 0x000000060e179981 */ /* 0x000ea2000c1e1900 */
[----:B------:R-:W-:Y:S01]  /*0fe0*/  VIADD R18, R18, 0x1 ;  /* 0x0000000112127836 */ /* 0x000fe20000000000 */
[----:B------:R-:W-:Y:S01]  /*0ff0*/  BSSY.RECONVERGENT B0, `(.L_x_7) ;  /* 0x0000010000007945 */ /* 0x000fe20003800200 */
[----:B------:R-:W-:-:S03]  /*1000*/  IMAD.MOV.U32 R25, RZ, RZ, RZ ;  /* 0x000000ffff197224 */ /* 0x000fc600078e00ff */
[----:B------:R-:W-:Y:S02]  /*1010*/  ISETP.GE.OR P0, PT, R18, R0, P0 ;  /* 0x000000001200720c */ /* 0x000fe40000706670 */
[----:B------:R-:W-:-:S04]  /*1020*/  LOP3.LUT R18, R13, R18, RZ, 0xfc, !PT ;  /* 0x000000120d127212 */ /* 0x000fc800078efcff */
[----:B------:R-:W-:Y:S01]  /*1030*/  ISETP.LT.OR P0, PT, R18, RZ, P0 ;  /* 0x000000ff1200720c */ /* 0x000fe20000701670 */
[----:B------:R-:W-:Y:S01]  /*1040*/  IMAD.WIDE R18, R7, 0x4, R16 ;  /* 0x0000000407127825 */ /* 0x000fe200078e0210 */
[----:B--2---:R0:W-:Y:S11]  /*1050*/  STG.E desc[UR6][R16.64], R23 ;  /* 0x0000001710007986 */ /* 0x0041f6000c101906 */
[----:B------:R-:W-:Y:S05]  /*1060*/  @P0 BRA `(.L_x_8) ;  /* 0x0000000000200947 */ /* 0x000fea0003800000 */
[----:B------:R-:W1:Y:S01]  /*1070*/  LDCU.64 UR4, c[0x0][0x388] ;  /* 0x00007100ff0477ac */ /* 0x000e620008000a00 */
[--C-:B------:R-:W-:Y:S02]  /*1080*/  SHF.R.S32.HI R14, RZ, 0x1f, R21.reuse ;  /* 0x0000001fff0e7819 */ /* 0x100fe40000011415 */
[----:B------:R-:W-:Y:S02]  /*1090*/  SHF.R.S32.HI R15, RZ, 0x1f, R20 ;  /* 0x0000001fff0f7819 */ /* 0x000fe40000011414 */
[----:B0-----:R-:W-:-:S04]  /*10a0*/  IADD3 R16, P0, P1, R10, R20, R21 ;  /* 0x000000140a107210 */ /* 0x001fc8000791e015 */
[----:B------:R-:W-:Y:S02]  /*10b0*/  IADD3.X R15, PT, PT, R12, R15, R14, P0, P1 ;  /* 0x0000000f0c0f7210 */ /* 0x000fe400007e240e */
[----:B-1----:R-:W-:-:S04]  /*10c0*/  LEA R14, P0, R16, UR4, 0x2 ;  /* 0x00000004100e7c11 */ /* 0x002fc8000f8010ff */
[----:B------:R-:W-:-:S05]  /*10d0*/  LEA.HI.X R15, R16, UR5, R15, 0x2, P0 ;  /* 0x00000005100f7c11 */ /* 0x000fca00080f140f */
[----:B------:R1:W5:Y:S04]  /*10e0*/  LDG.E R25, desc[UR6][R14.64+0x4] ;  /* 0x000004060e197981 */ /* 0x000368000c1e1900 */
.L_x_8:
[----:B------:R-:W-:Y:S05]  /*10f0*/  BSYNC.RECONVERGENT B0 ;  /* 0x0000000000007941 */ /* 0x000fea0003800200 */
.L_x_7:
[----:B-----5:R3:W-:Y:S01]  /*1100*/  STG.E desc[UR6][R18.64], R25 ;  /* 0x0000001912007986 */ /* 0x0207e2000c101906 */
[----:B0-----:R-:W-:-:S04]  /*1110*/  IMAD.WIDE R16, R7, 0x4, R18 ;  /* 0x0000000407107825 */ /* 0x001fc800078e0212 */
[----:B------:R-:W-:-:S07]  /*1120*/  VIADD R20, R20, 0x2 ;  /* 0x0000000214147836 */ /* 0x000fce0000000000 */
.L_x_6:
[----:B------:R-:W4:Y:S02]  /*1130*/  LDCU UR4, c[0x0][0x398] ;  /* 0x00007300ff0477ac */ /* 0x000f240008000800 */
[----:B----4-:R-:W-:-:S04]  /*1140*/  ULOP3.LUT UR4, UR4, 0x1, URZ, 0xc0, !UPT ;  /* 0x0000000104047892 */ /* 0x010fc8000f8ec0ff */
[----:B------:R-:W-:-:S09]  /*1150*/  UISETP.NE.U32.AND UP0, UPT, UR4, 0x1, UPT ;  /* 0x000000010400788c */ /* 0x000fd2000bf05070 */
[----:B------:R-:W-:Y:S05]  /*1160*/  BRA.U UP0, `(.L_x_2) ;  /* 0x00000001004c7547 */ /* 0x000fea000b800000 */
[----:B------:R-:W4:Y:S01]  /*1170*/  LDCU UR4, c[0x0][0x390] ;  /* 0x00007200ff0477ac */ /* 0x000f220008000800 */
[----:B01----:R-:W-:Y:S01]  /*1180*/  IMAD.IADD R14, R9, 0x1, R20 ;  /* 0x00000001090e7824 */ /* 0x003fe200078e0214 */
[----:B------:R-:W-:Y:S01]  /*1190*/  BSSY.RECONVERGENT B0, `(.L_x_9) ;  /* 0x000000e000007945 */ /* 0x000fe20003800200 */
[----:B------:R-:W-:-:S03]  /*11a0*/  IMAD.MOV.U32 R15, RZ, RZ, RZ ;  /* 0x000000ffff0f7224 */ /* 0x000fc600078e00ff */
[----:B------:R-:W-:Y:S02]  /*11b0*/  ISETP.GE.AND P0, PT, R14, R0, PT ;  /* 0x000000000e00720c */ /* 0x000fe40003f06270 */
[C---:B------:R-:W-:Y:S02]  /*11c0*/  LOP3.LUT R14, R13.reuse, R14, RZ, 0xfc, !PT ;  /* 0x0000000e0d0e7212 */ /* 0x040fe400078efcff */
[----:B----4-:R-:W-:-:S04]  /*11d0*/  ISETP.GE.OR P0, PT, R13, UR4, P0 ;  /* 0x000000040d007c0c */ /* 0x010fc80008706670 */
[----:B------:R-:W-:-:S13]  /*11e0*/  ISETP.LT.OR P0, PT, R14, RZ, P0 ;  /* 0x000000ff0e00720c */ /* 0x000fda0000701670 */
[----:B------:R-:W-:Y:S05]  /*11f0*/  @P0 BRA `(.L_x_10) ;  /* 0x00000000001c0947 */ /* 0x000fea0003800000 */
[----:B------:R-:W0:Y:S01]  /*1200*/  LDCU.64 UR4, c[0x0][0x388] ;  /* 0x00007100ff0477ac */ /* 0x000e220008000a00 */
[----:B------:R-:W-:-:S05]  /*1210*/  IMAD.IADD R21, R21, 0x1, R20 ;  /* 0x0000000115157824 */ /* 0x000fca00078e0214 */
[----:B------:R-:W-:-:S04]  /*1220*/  IADD3 R0, P0, PT, R10, R21, RZ ;  /* 0x000000150a007210 */ /* 0x000fc80007f1e0ff */
[----:B------:R-:W-:Y:S02]  /*1230*/  LEA.HI.X.SX32 R21, R21, R12, 0x1, P0 ;  /* 0x0000000c15157211 */ /* 0x000fe400000f0eff */
[----:B0-----:R-:W-:-:S04]  /*1240*/  LEA R14, P0, R0, UR4, 0x2 ;  /* 0x00000004000e7c11 */ /* 0x001fc8000f8010ff */
[----:B------:R-:W-:-:S06]  /*1250*/  LEA.HI.X R15, R0, UR5, R21, 0x2, P0 ;  /* 0x00000005000f7c11 */ /* 0x000fcc00080f1415 */
[----:B------:R0:W5:Y:S03]  /*1260*/  LDG.E R15, desc[UR6][R14.64] ;  /* 0x000000060e0f7981 */ /* 0x000166000c1e1900 */
.L_x_10:
[----:B------:R-:W-:Y:S05]  /*1270*/  BSYNC.RECONVERGENT B0 ;  /* 0x0000000000007941 */ /* 0x000fea0003800200 */
.L_x_9:
[----:B-----5:R1:W-:Y:S02]  /*1280*/  STG.E desc[UR6][R16.64], R15 ;  /* 0x0000000f10007986 */ /* 0x0203e4000c101906 */
[----:B-1----:R-:W-:-:S07]  /*1290*/  IMAD.WIDE R16, R7, 0x4, R16 ;  /* 0x0000000407107825 */ /* 0x002fce00078e0210 */
.L_x_2:
[----:B------:R-:W-:Y:S05]  /*12a0*/  @P2 BRA `(.L_x_11) ;  /* 0xfffffff000bc2947 */ /* 0x000fea000383ffff */
[----:B------:R-:W4:Y:S01]  /*12b0*/  LDCU UR4, c[0x0][0x360] ;  /* 0x00006c00ff0477ac */ /* 0x000f220008000800 */
[----:B------:R-:W4:Y:S01]  /*12c0*/  LDC R9, c[0x0][0x370] ;  /* 0x0000dc00ff097b82 */ /* 0x000f220000000800 */
[----:B------:R-:W5:Y:S01]  /*12d0*/  LDCU UR5, c[0x0][0x380] ;  /* 0x00007000ff0577ac */ /* 0x000f620008000800 */
[----:B----4-:R-:W-:-:S05]  /*12e0*/  IMAD R2, R9, UR4, R2 ;  /* 0x0000000409027c24 */ /* 0x010fca000f8e0202 */
[----:B-----5:R-:W-:-:S13]  /*12f0*/  ISETP.GE.AND P0, PT, R2, UR5, PT ;  /* 0x0000000502007c0c */ /* 0x020fda000bf06270 */
[----:B------:R-:W-:Y:S05]  /*1300*/  @!P0 BRA `(.L_x_12) ;  /* 0xffffffec00948947 */ /* 0x000fea000383ffff */
[----:B------:R-:W-:Y:S05]  /*1310*/  EXIT ;  /* 0x000000000000794d */ /* 0x000fea0003800000 */
.L_x_13:
[----:B------:R-:W-:-:S00]  /*1320*/  BRA `(.L_x_13) ;  /* 0xfffffffc00fc7947 */ /* 0x000fc0000383ffff */
[----:B------:R-:W-:-:S00]  /*1330*/  NOP ;  /* 0x0000000000007918 */ /* 0x000fc00000000000 */
        /* <DEDUP_REMOVED lines=12> */
.L_x_73:


//--------------------- .text._Z17im2col_gpu_kerneliPKfiiiiiiiPf --------------------------
	.section	.text._Z17im2col_gpu_kerneliPKfiiiiiiiPf,"ax",@progbits
	.align	128
        .global         _Z17im2col_gpu_kerneliPKfiiiiiiiPf
        .type           _Z17im2col_gpu_kerneliPKfiiiiiiiPf,@function
        .size           _Z17im2col_gpu_kerneliPKfiiiiiiiPf,(.L_x_74 - _Z17im2col_gpu_kerneliPKfiiiiiiiPf)
        .other          _Z17im2col_gpu_kerneliPKfiiiiiiiPf,@"STO_CUDA_ENTRY STV_DEFAULT"
_Z17im2col_gpu_kerneliPKfiiiiiiiPf:
.text._Z17im2col_gpu_kerneliPKfiiiiiiiPf:
        /* <DEDUP_REMOVED lines=22> */
.L_x_26:
        /* <DEDUP_REMOVED lines=68> */
.L_x_25:
        /* <DEDUP_REMOVED lines=13> */
.L_x_15:
        /* <DEDUP_REMOVED lines=79> */
.L_x_14:
        /* <DEDUP_REMOVED lines=50> */
.L_x_19:
[----:B------:R-:W-:Y:S05]  /*0e80*/  BSYNC.RECONVERGENT B0 ;  /* 0x0000000000007941 */ /* 0x000fea0003800200 */
.L_x_18:
[----:B-----5:R2:W-:Y:S01]  /*0e90*/  STG.E desc[UR6][R18.64], R25 ;  /* 0x0000001912007986 */ /* 0x0205e2000c101906 */
[----:B------:R-:W-:Y:S02]  /*0ea0*/  VIADD R20, R20, 0x4 ;  /* 0x0000000414147836 */ /* 0x000fe40000000000 */
[----:B-1----:R-:W-:-:S07]  /*0eb0*/  IMAD.WIDE R16, R7, 0x4, R18 ;  /* 0x0000000407107825 */ /* 0x002fce00078e0212 */
.L_x_17:
        /* <DEDUP_REMOVED lines=35> */
.L_x_22:
[----:B------:R-:W-:Y:S05]  /*10f0*/  BSYNC.RECONVERGENT B0 ;  /* 0x0000000000007941 */ /* 0x000fea0003800200 */
.L_x_21:
[----:B-----5:R3:W-:Y:S01]  /*1100*/  STG.E desc[UR6][R18.64], R25 ;  /* 0x0000001912007986 */ /* 0x0207e2000c101906 */
[----:B0-----:R-:W-:-:S04]  /*1110*/  IMAD.WIDE R16, R7, 0x4, R18 ;  /* 0x0000000407107825 */ /* 0x001fc800078e0212 */
[----:B------:R-:W-:-:S07]  /*1120*/  VIADD R20, R20, 0x2 ;  /* 0x0000000214147836 */ /* 0x000fce0000000000 */
.L_x_20:
        /* <DEDUP_REMOVED lines=20> */
.L_x_24:
[----:B------:R-:W-:Y:S05]  /*1270*/  BSYNC.RECONVERGENT B0 ;  /* 0x0000000000007941 */ /* 0x000fea0003800200 */
.L_x_23:
[----:B-----5:R1:W-:Y:S02]  /*1280*/  STG.E desc[UR6][R16.64], R15 ;  /* 0x0000000f10007986 */ /* 0x0203e4000c101906 */
[----:B-1----:R-:W-:-:S07]  /*1290*/  IMAD.WIDE R16, R7, 0x4, R16 ;  /* 0x0000000407107825 */ /* 0x002fce00078e0210 */
.L_x_16:
        /* <DEDUP_REMOVED lines=8> */
.L_x_27:
        /* <DEDUP_REMOVED lines=14> */
.L_x_74:


//--------------------- .text._Z19matrixMul_fp_SharedPiS_S_iii --------------------------
	.section	.text._Z19matrixMul_fp_SharedPiS_S_iii,"ax",@progbits
	.align	128
        .global         _Z19matrixMul_fp_SharedPiS_S_iii
        .type           _Z19matrixMul_fp_SharedPiS_S_iii,@function
        .size           _Z19matrixMul_fp_SharedPiS_S_iii,(.L_x_75 - _Z19matrixMul_fp_SharedPiS_S_iii)
        .other          _Z19matrixMul_fp_SharedPiS_S_iii,@"STO_CUDA_ENTRY STV_DEFAULT"
_Z19matrixMul_fp_SharedPiS_S_iii:
.text._Z19matrixMul_fp_SharedPiS_S_iii:
[----:B------:R-:W-:Y:S08]  /*0000*/  LDC R1, c[0x0][0x37c] ;  /* 0x0000df00ff017b82 */ /* 0x000ff00000000800 */
[----:B------:R-:W0:Y:S01]  /*0010*/  LDC R0, c[0x0][0x360] ;  /* 0x0000d800ff007b82 */ /* 0x000e220000000800 */
[----:B------:R-:W1:Y:S01]  /*0020*/  LDCU.64 UR8, c[0x0][0x358] ;  /* 0x00006b00ff0877ac */ /* 0x000e620008000a00 */
[----:B------:R-:W-:-:S06]  /*0030*/  MOV R15, RZ ;  /* 0x000000ff000f7202 */ /* 0x000fcc0000000f00 */
[----:B------:R-:W2:Y:S08]  /*0040*/  LDC R13, c[0x0][0x3a0] ;  /* 0x0000e800ff0d7b82 */ /* 0x000eb00000000800 */
[----:B------:R-:W3:Y:S01]  /*0050*/  S2UR UR4, SR_CTAID.X ;  /* 0x00000000000479c3 */ /* 0x000ee20000002500 */
[----:B0-----:R-:W-:-:S07]  /*0060*/  IABS R7, R0 ;  /* 0x0000000000077213 */ /* 0x001fce0000000000 */
[----:B------:R-:W0:Y:S01]  /*0070*/  S2UR UR5, SR_CTAID.Y ;  /* 0x00000000000579c3 */ /* 0x000e220000002600 */
[----:B------:R-:W-:Y:S01]  /*0080*/  IABS R8, R0 ;  /* 0x0000000000087213 */ /* 0x000fe20000000000 */
[----:B------:R-:W4:Y:S04]  /*0090*/  I2F.RP R4, R7 ;  /* 0x0000000700047306 */ /* 0x000f280000209400 */
[----:B------:R-:W-:Y:S01]  /*00a0*/  IMAD.MOV R8, RZ, RZ, -R8 ;  /* 0x000000ffff087224 */ /* 0x000fe200078e0a08 */
[----:B--2---:R-:W-:-:S03]  /*00b0*/  IADD3 R5, PT, PT, R0, -0x1, R13 ;  /* 0xffffffff00057810 */ /* 0x004fc60007ffe00d */
[----:B----4-:R-:W2:Y:S02]  /*00c0*/  MUFU.RCP R4, R4 ;  /* 0x0000000400047308 */ /* 0x010ea40000001000 */
[----:B--2---:R-:W-:Y:S01]  /*00d0*/  VIADD R2, R4, 0xffffffe ;  /* 0x0ffffffe04027836 */ /* 0x004fe20000000000 */
[----:B------:R-:W-:Y:S02]  /*00e0*/  IABS R4, R5 ;  /* 0x0000000500047213 */ /* 0x000fe40000000000 */
[----:B------:R-:W-:-:S03]  /*00f0*/  LOP3.LUT R5, R5, R0, RZ, 0x3c, !PT ;  /* 0x0000000005057212 */ /* 0x000fc600078e3cff */
[----:B------:R2:W4:Y:S01]  /*0100*/  F2I.FTZ.U32.TRUNC.NTZ R3, R2 ;  /* 0x0000000200037305 */ /* 0x000522000021f000 */
[----:B------:R-:W-:Y:S01]  /*0110*/  ISETP.GE.AND P2, PT, R5, RZ, PT ;  /* 0x000000ff0500720c */ /* 0x000fe20003f46270 */
[----:B--2---:R-:W-:Y:S01]  /*0120*/  HFMA2 R2, -RZ, RZ, 0, 0 ;  /* 0x00000000ff027431 */ /* 0x004fe200000001ff */
[----:B----4-:R-:W-:-:S05]  /*0130*/  IADD3 R6, PT, PT, RZ, -R3, RZ ;  /* 0x80000003ff067210 */ /* 0x010fca0007ffe0ff */
[----:B------:R-:W-:-:S04]  /*0140*/  IMAD R9, R6, R7, RZ ;  /* 0x0000000706097224 */ /* 0x000fc800078e02ff */
[----:B------:R-:W-:-:S04]  /*0150*/  IMAD.HI.U32 R3, R3, R9, R2 ;  /* 0x0000000903037227 */ /* 0x000fc800078e0002 */
[----:B------:R-:W-:Y:S02]  /*0160*/  IMAD.MOV.U32 R9, RZ, RZ, R8 ;  /* 0x000000ffff097224 */ /* 0x000fe400078e0008 */
[----:B------:R-:W-:-:S04]  /*0170*/  IMAD.HI.U32 R6, R3, R4, RZ ;  /* 0x0000000403067227 */ /* 0x000fc800078e00ff */
[----:B------:R-:W-:Y:S02]  /*0180*/  IMAD R2, R6, R9, R4 ;  /* 0x0000000906027224 */ /* 0x000fe400078e0204 */
[----:B------:R-:W3:Y:S03]  /*0190*/  S2R R9, SR_TID.X ;  /* 0x0000000000097919 */ /* 0x000ee60000002100 */
[----:B------:R-:W-:-:S13]  /*01a0*/  ISETP.GT.U32.AND P1, PT, R7, R2, PT ;  /* 0x000000020700720c */ /* 0x000fda0003f24070 */
[-C--:B------:R-:W-:Y:S01]  /*01b0*/  @!P1 IADD3 R2, PT, PT, R2, -R7.reuse, RZ ;  /* 0x8000000702029210 */ /* 0x080fe20007ffe0ff */
[----:B------:R-:W-:Y:S01]  /*01c0*/  @!P1 VIADD R6, R6, 0x1 ;  /* 0x0000000106069836 */ /* 0x000fe20000000000 */
[----:B------:R-:W-:Y:S02]  /*01d0*/  ISETP.NE.AND P1, PT, R0, RZ, PT ;  /* 0x000000ff0000720c */ /* 0x000fe40003f25270 */
[----:B------:R-:W-:Y:S02]  /*01e0*/  ISETP.GE.U32.AND P0, PT, R2, R7, PT ;  /* 0x000000070200720c */ /* 0x000fe40003f06070 */
[----:B------:R-:W0:Y:S01]  /*01f0*/  S2R R7, SR_TID.Y ;  /* 0x0000000000077919 */ /* 0x000e220000002200 */
[----:B------:R-:W0:Y:S01]  /*0200*/  LDC R2, c[0x0][0x364] ;  /* 0x0000d900ff027b82 */ /* 0x000e220000000800 */
[----:B---3--:R-:W-:-:S09]  /*0210*/  IMAD R8, R0, UR4, R9 ;  /* 0x0000000400087c24 */ /* 0x008fd2000f8e0209 */
[----:B------:R-:W-:-:S05]  /*0220*/  @P0 IADD3 R6, PT, PT, R6, 0x1, RZ ;  /* 0x0000000106060810 */ /* 0x000fca0007ffe0ff */
[----:B------:R-:W-:Y:S01]  /*0230*/  @!P2 IMAD.MOV R6, RZ, RZ, -R6 ;  /* 0x000000ffff06a224 */ /* 0x000fe200078e0a06 */
[----:B------:R-:W-:-:S04]  /*0240*/  @!P1 LOP3.LUT R6, RZ, R0, RZ, 0x33, !PT ;  /* 0x00000000ff069212 */ /* 0x000fc800078e33ff */
[----:B------:R-:W-:Y:S01]  /*0250*/  ISETP.GE.AND P0, PT, R6, 0x1, PT ;  /* 0x000000010600780c */ /* 0x000fe20003f06270 */
[----:B0-----:R-:W-:-:S12]  /*0260*/  IMAD R11, R2, UR5, R7 ;  /* 0x00000005020b7c24 */ /* 0x001fd8000f8e0207 */
[----:B-1----:R-:W-:Y:S05]  /*0270*/  @!P0 BRA `(.L_x_28) ;  /* 0x0000000800288947 */ /* 0x002fea0003800000 */
[----:B------:R-:W0:Y:S01]  /*0280*/  LDCU.64 UR4, c[0x0][0x398] ;  /* 0x00007300ff0477ac */ /* 0x000e220008000a00 */
[C---:B------:R-:W-:Y:S01]  /*0290*/  IMAD R14, R0.reuse, R9, RZ ;  /* 0x00000009000e7224 */ /* 0x040fe200078e02ff */
[----:B------:R-:W-:Y:S01]  /*02a0*/  LOP3.LUT R20, R0, 0x7, RZ, 0xc0, !PT ;  /* 0x0000000700147812 */ /* 0x000fe200078ec0ff */
[----:B------:R-:W-:Y:S01]  /*02b0*/  IMAD.MOV.U32 R15, RZ, RZ, RZ ;  /* 0x000000ffff0f7224 */ /* 0x000fe200078e00ff */
[----:B0-----:R-:W-:Y:S01]  /*02c0*/  ISETP.GE.AND P0, PT, R11, UR5, PT ;  /* 0x000000050b007c0c */ /* 0x001fe2000bf06270 */
[C---:B------:R-:W-:Y:S02]  /*02d0*/  IMAD R10, R13.reuse, UR4, RZ ;  /* 0x000000040d0a7c24 */ /* 0x040fe4000f8e02ff */
[----:B------:R-:W-:Y:S01]  /*02e0*/  IMAD R12, R13, UR5, RZ ;  /* 0x000000050d0c7c24 */ /* 0x000fe2000f8e02ff */
[C---:B------:R-:W-:Y:S01]  /*02f0*/  ISETP.LT.AND P0, PT, R8.reuse, UR4, !P0 ;  /* 0x0000000408007c0c */ /* 0x040fe2000c701270 */
[----:B------:R-:W-:Y:S01]  /*0300*/  IMAD R13, R8, R13, R7 ;  /* 0x0000000d080d7224 */ /* 0x000fe200078e0207 */
[----:B------:R-:W-:-:S11]  /*0310*/  UMOV UR4, URZ ;  /* 0x000000ff00047c82 */ /* 0x000fd60008000000 */
.L_x_35:
[----:B0-----:R-:W0:Y:S01]  /*0320*/  LDCU UR5, c[0x0][0x39c] ;  /* 0x00007380ff0577ac */ /* 0x001e220008000800 */
[C---:B------:R-:W-:Y:S02]  /*0330*/  IMAD R2, R0.reuse, UR4, R9 ;  /* 0x0000000400027c24 */ /* 0x040fe4000f8e0209 */
[----:B------:R-:W-:Y:S02]  /*0340*/  HFMA2 R16, -RZ, RZ, 0, 0 ;  /* 0x00000000ff107431 */ /* 0x000fe400000001ff */
[----:B------:R-:W-:Y:S02]  /*0350*/  IMAD R17, R0, UR4, R13 ;  /* 0x0000000400117c24 */ /* 0x000fe4000f8e020d */
[----:B------:R-:W-:-:S03]  /*0360*/  IMAD.MOV.U32 R18, RZ, RZ, RZ ;  /* 0x000000ffff127224 */ /* 0x000fc600078e00ff */
[----:B------:R-:W-:Y:S01]  /*0370*/  ISETP.GE.AND P1, PT, R17, R10, PT ;  /* 0x0000000a1100720c */ /* 0x000fe20003f26270 */
[----:B0-----:R-:W-:-:S12]  /*0380*/  IMAD R19, R2, UR5, R11 ;  /* 0x0000000502137c24 */ /* 0x001fd8000f8e020b */
[----:B------:R-:W0:Y:S01]  /*0390*/  @!P1 LDC.64 R4, c[0x0][0x380] ;  /* 0x0000e000ff049b82 */ /* 0x000e220000000a00 */
[----:B------:R-:W-:-:S13]  /*03a0*/  ISETP.GE.AND P2, PT, R19, R12, PT ;  /* 0x0000000c1300720c */ /* 0x000fda0003f46270 */
[----:B------:R-:W1:Y:S01]  /*03b0*/  @!P2 LDC.64 R2, c[0x0][0x388] ;  /* 0x0000e200ff02ab82 */ /* 0x000e620000000a00 */
[----:B0-----:R-:W-:-:S05]  /*03c0*/  @!P1 IMAD.WIDE R4, R17, 0x4, R4 ;  /* 0x0000000411049825 */ /* 0x001fca00078e0204 */
[----:B------:R-:W2:Y:S01]  /*03d0*/  @!P1 LDG.E R16, desc[UR8][R4.64] ;  /* 0x0000000804109981 */ /* 0x000ea2000c1e1900 */
[----:B-1----:R-:W-:-:S05]  /*03e0*/  @!P2 IMAD.WIDE R2, R19, 0x4, R2 ;  /* 0x000000041302a825 */ /* 0x002fca00078e0202 */
[----:B------:R-:W3:Y:S01]  /*03f0*/  @!P2 LDG.E R18, desc[UR8][R2.64] ;  /* 0x000000080212a981 */ /* 0x000ee2000c1e1900 */
[----:B------:R-:W0:Y:S01]  /*0400*/  S2UR UR7, SR_CgaCtaId ;  /* 0x00000000000779c3 */ /* 0x000e220000008800 */
[----:B------:R-:W-:Y:S02]  /*0410*/  UMOV UR5, 0x400 ;  /* 0x0000040000057882 */ /* 0x000fe40000000000 */
[----:B------:R-:W-:Y:S01]  /*0420*/  UIADD3 UR6, UPT, UPT, UR5, 0x400, URZ ;  /* 0x0000040005067890 */ /* 0x000fe2000fffe0ff */
[----:B------:R-:W-:Y:S01]  /*0430*/  IADD3 R17, PT, PT, R14, R7, RZ ;  /* 0x000000070e117210 */ /* 0x000fe20007ffe0ff */
[----:B------:R-:W-:Y:S01]  /*0440*/  UIADD3 UR4, UPT, UPT, UR4, 0x1, URZ ;  /* 0x0000000104047890 */ /* 0x000fe2000fffe0ff */
[----:B------:R-:W-:Y:S01]  /*0450*/  BSSY.RECONVERGENT B0, `(.L_x_29) ;  /* 0x000006a000007945 */ /* 0x000fe20003800200 */
[----:B0-----:R-:W-:Y:S02]  /*0460*/  ULEA UR5, UR7, UR5, 0x18 ;  /* 0x0000000507057291 */ /* 0x001fe4000f8ec0ff */
[----:B------:R-:W-:-:S04]  /*0470*/  ULEA UR6, UR7, UR6, 0x18 ;  /* 0x0000000607067291 */ /* 0x000fc8000f8ec0ff */
[C---:B------:R-:W-:Y:S02]  /*0480*/  LEA R19, R17.reuse, UR5, 0x2 ;  /* 0x0000000511137c11 */ /* 0x040fe4000f8e10ff */
[----:B------:R-:W-:Y:S02]  /*0490*/  LEA R17, R17, UR6, 0x2 ;  /* 0x0000000611117c11 */ /* 0x000fe4000f8e10ff */
[----:B------:R-:W-:Y:S01]  /*04a0*/  ISETP.NE.AND P1, PT, R6, UR4, PT ;  /* 0x0000000406007c0c */ /* 0x000fe2000bf25270 */
[----:B--2---:R0:W-:Y:S04]  /*04b0*/  STS [R19], R16 ;  /* 0x0000001013007388 */ /* 0x0041e80000000800 */
[----:B---3--:R0:W-:Y:S01]  /*04c0*/  STS [R17], R18 ;  /* 0x0000001211007388 */ /* 0x0081e20000000800 */
[----:B------:R-:W-:Y:S06]  /*04d0*/  BAR.SYNC.DEFER_BLOCKING 0x0 ;  /* 0x0000000000007b1d */ /* 0x000fec0000010000 */
[----:B------:R-:W-:Y:S05]  /*04e0*/  @!P0 BRA `(.L_x_30) ;  /* 0x0000000400808947 */ /* 0x000fea0003800000 */
[----:B------:R-:W-:Y:S01]  /*04f0*/  ISETP.GE.U32.AND P2, PT, R0, 0x8, PT ;  /* 0x000000080000780c */ /* 0x000fe20003f46070 */
[----:B------:R-:W-:-:S12]  /*0500*/  IMAD.MOV.U32 R2, RZ, RZ, RZ ;  /* 0x000000ffff027224 */ /* 0x000fd800078e00ff */
[----:B------:R-:W-:Y:S05]  /*0510*/  @!P2 BRA `(.L_x_31) ;  /* 0x0000000000a8a947 */ /* 0x000fea0003800000 */
[----:B------:R-:W-:Y:S02]  /*0520*/  LOP3.LUT R5, R0, 0xfffffff8, RZ, 0xc0, !PT ;  /* 0xfffffff800057812 */ /* 0x000fe400078ec0ff */
[----:B------:R-:W-:Y:S02]  /*0530*/  LEA R4, R14, UR5, 0x2 ;  /* 0x000000050e047c11 */ /* 0x000fe4000f8e10ff */
[----:B------:R-:W-:Y:S01]  /*0540*/  LEA R3, R7, UR6, 0x2 ;  /* 0x0000000607037c11 */ /* 0x000fe2000f8e10ff */
[----:B------:R-:W-:Y:S01]  /*0550*/  IMAD.MOV R5, RZ, RZ, -R5 ;  /* 0x000000ffff057224 */ /* 0x000fe200078e0a05 */
[----:B------:R-:W-:Y:S02]  /*0560*/  LOP3.LUT R2, R0, 0x7f8, RZ, 0xc0, !PT ;  /* 0x000007f800027812 */ /* 0x000fe400078ec0ff */
[----:B------:R-:W-:-:S07]  /*0570*/  IADD3 R4, PT, PT, R4, 0x10, RZ ;  /* 0x0000001004047810 */ /* 0x000fce0007ffe0ff */
.L_x_32:
[----:B------:R-:W-:Y:S01]  /*0580*/  LEA R21, R0, R3, 0x2 ;  /* 0x0000000300157211 */ /* 0x000fe200078e10ff */
[----:B0-----:R-:W-:Y:S01]  /*0590*/  LDS R16, [R4+-0x10] ;  /* 0xfffff00004107984 */ /* 0x001fe20000000800 */
[----:B------:R-:W-:-:S03]  /*05a0*/  VIADD R5, R5, 0x8 ;  /* 0x0000000805057836 */ /* 0x000fc60000000000 */
[----:B------:R0:W1:Y:S01]  /*05b0*/  LDS R19, [R3] ;  /* 0x0000000003137984 */ /* 0x0000620000000800 */
[C---:B------:R-:W-:Y:S01]  /*05c0*/  IMAD R25, R0.reuse, 0x4, R21 ;  /* 0x0000000400197824 */ /* 0x040fe200078e0215 */
[----:B------:R-:W-:Y:S02]  /*05d0*/  ISETP.NE.AND P2, PT, R5, RZ, PT ;  /* 0x000000ff0500720c */ /* 0x000fe40003f45270 */
[----:B------:R-:W-:Y:S02]  /*05e0*/  LDS R22, [R4+-0xc] ;  /* 0xfffff40004167984 */ /* 0x000fe40000000800 */
[C---:B------:R-:W-:Y:S02]  /*05f0*/  LEA R29, R0.reuse, R25, 0x2 ;  /* 0x00000019001d7211 */ /* 0x040fe400078e10ff */
[----:B------:R-:W2:Y:S01]  /*0600*/  LDS R21, [R21] ;  /* 0x0000000015157984 */ /* 0x000ea20000000800 */
[C---:B0-----:R-:W-:Y:S02]  /*0610*/  LEA R3, R0.reuse, R3, 0x5 ;  /* 0x0000000300037211 */ /* 0x041fe400078e28ff */
[C---:B------:R-:W-:Y:S01]  /*0620*/  IMAD R28, R0.reuse, 0x4, R29 ;  /* 0x00000004001c7824 */ /* 0x040fe200078e021d */
[----:B------:R-:W-:Y:S04]  /*0630*/  LDS R17, [R4+-0x8] ;  /* 0xfffff80004117984 */ /* 0x000fe80000000800 */
[----:B------:R-:W0:Y:S01]  /*0640*/  LDS R18, [R25] ;  /* 0x0000000019127984 */ /* 0x000e220000000800 */
[----:B------:R-:W-:-:S03]  /*0650*/  LEA R24, R0, R28, 0x2 ;  /* 0x0000001c00187211 */ /* 0x000fc600078e10ff */
[----:B------:R-:W-:Y:S01]  /*0660*/  LDS R26, [R4+0x8] ;  /* 0x00000800041a7984 */ /* 0x000fe20000000800 */
[----:B-1----:R-:W-:-:S03]  /*0670*/  IMAD R19, R16, R19, R15 ;  /* 0x0000001310137224 */ /* 0x002fc600078e020f */
[----:B------:R-:W-:Y:S04]  /*0680*/  LDS R15, [R4+-0x4] ;  /* 0xfffffc00040f7984 */ /* 0x000fe80000000800 */
[----:B------:R-:W1:Y:S01]  /*0690*/  LDS R16, [R29] ;  /* 0x000000001d107984 */ /* 0x000e620000000800 */
[----:B--2---:R-:W-:-:S03]  /*06a0*/  IMAD R23, R22, R21, R19 ;  /* 0x0000001516177224 */ /* 0x004fc600078e0213 */
[----:B------:R-:W-:Y:S04]  /*06b0*/  LDS R19, [R4] ;  /* 0x0000000004137984 */ /* 0x000fe80000000800 */
[----:B------:R-:W2:Y:S01]  /*06c0*/  LDS R22, [R28] ;  /* 0x000000001c167984 */ /* 0x000ea20000000800 */
[----:B0-----:R-:W-:Y:S02]  /*06d0*/  IMAD R27, R17, R18, R23 ;  /* 0x00000012111b7224 */ /* 0x001fe400078e0217 */
[C---:B------:R-:W-:Y:S01]  /*06e0*/  IMAD R23, R0.reuse, 0x4, R24 ;  /* 0x0000000400177824 */ /* 0x040fe200078e0218 */
[----:B------:R-:W-:Y:S04]  /*06f0*/  LDS R17, [R4+0x4] ;  /* 0x0000040004117984 */ /* 0x000fe80000000800 */
[----:B------:R-:W0:Y:S01]  /*0700*/  LDS R24, [R24] ;  /* 0x0000000018187984 */ /* 0x000e220000000800 */
[----:B------:R-:W-:-:S03]  /*0710*/  LEA R21, R0, R23, 0x2 ;  /* 0x0000001700157211 */ /* 0x000fc600078e10ff */
[----:B------:R-:W3:Y:S04]  /*0720*/  LDS R23, [R23] ;  /* 0x0000000017177984 */ /* 0x000ee80000000800 */
[----:B------:R-:W-:Y:S04]  /*0730*/  LDS R21, [R21] ;  /* 0x0000000015157984 */ /* 0x000fe80000000800 */
[----:B------:R4:W5:Y:S02]  /*0740*/  LDS R18, [R4+0xc] ;  /* 0x00000c0004127984 */ /* 0x0009640000000800 */
[----:B----4-:R-:W-:-:S02]  /*0750*/  VIADD R4, R4, 0x20 ;  /* 0x0000002004047836 */ /* 0x010fc40000000000 */
[----:B-1----:R-:W-:-:S04]  /*0760*/  IMAD R15, R15, R16, R27 ;  /* 0x000000100f0f7224 */ /* 0x002fc800078e021b */
[----:B--2---:R-:W-:-:S04]  /*0770*/  IMAD R15, R19, R22, R15 ;  /* 0x00000016130f7224 */ /* 0x004fc800078e020f */
[----:B0-----:R-:W-:-:S04]  /*0780*/  IMAD R15, R17, R24, R15 ;  /* 0x00000018110f7224 */ /* 0x001fc800078e020f */
[----:B---3--:R-:W-:-:S04]  /*0790*/  IMAD R15, R26, R23, R15 ;  /* 0x000000171a0f7224 */ /* 0x008fc800078e020f */
[----:B-----5:R-:W-:Y:S01]  /*07a0*/  IMAD R15, R18, R21, R15 ;  /* 0x00000015120f7224 */ /* 0x020fe200078e020f */
[----:B------:R-:W-:Y:S06]  /*07b0*/  @P2 BRA `(.L_x_32) ;  /* 0xfffffffc00702947 */ /* 0x000fec000383ffff */
.L_x_31:
[----:B------:R-:W-:-:S13]  /*07c0*/  ISETP.NE.AND P2, PT, R20, RZ, PT ;  /* 0x000000ff1400720c */ /* 0x000fda0003f45270 */
[----:B------:R-:W-:Y:S05]  /*07d0*/  @!P2 BRA `(.L_x_30) ;  /* 0x0000000000c4a947 */ /* 0x000fea0003800000 */
[----:B------:R-:W-:Y:S02]  /*07e0*/  IADD3 R3, PT, PT, R20, -0x1, RZ ;  /* 0xffffffff14037810 */ /* 0x000fe40007ffe0ff */
[----:B0-----:R-:W-:Y:S02]  /*07f0*/  LOP3.LUT P3, R18, R0, 0x3, RZ, 0xc0, !PT ;  /* 0x0000000300127812 */ /* 0x001fe4000786c0ff */
[----:B------:R-:W-:-:S13]  /*0800*/  ISETP.GE.U32.AND P2, PT, R3, 0x3, PT ;  /* 0x000000030300780c */ /* 0x000fda0003f46070 */
[----:B------:R-:W-:Y:S05]  /*0810*/  @!P2 BRA `(.L_x_33) ;  /* 0x000000000050a947 */ /* 0x000fea0003800000 */
[----:B------:R-:W-:Y:S02]  /*0820*/  IMAD R4, R2, R0, R7 ;  /* 0x0000000002047224 */ /* 0x000fe400078e0207 */
[----:B------:R-:W-:Y:S02]  /*0830*/  IMAD.IADD R3, R14, 0x1, R2 ;  /* 0x000000010e037824 */ /* 0x000fe400078e0202 */
[----:B------:R-:W-:Y:S01]  /*0840*/  VIADD R2, R2, 0x4 ;  /* 0x0000000402027836 */ /* 0x000fe20000000000 */
[----:B------:R-:W-:Y:S02]  /*0850*/  LEA R5, R4, UR6, 0x2 ;  /* 0x0000000604057c11 */ /* 0x000fe4000f8e10ff */
[----:B------:R-:W-:Y:S02]  /*0860*/  LEA R3, R3, UR5, 0x2 ;  /* 0x0000000503037c11 */ /* 0x000fe4000f8e10ff */
[C---:B------:R-:W-:Y:S01]  /*0870*/  LEA R19, R0.reuse, R5, 0x2 ;  /* 0x0000000500137211 */ /* 0x040fe200078e10ff */
[----:B------:R-:W-:Y:S04]  /*0880*/  LDS R16, [R5] ;  /* 0x0000000005107984 */ /* 0x000fe80000000800 */
[----:B------:R-:W0:Y:S01]  /*0890*/  LDS R4, [R3] ;  /* 0x0000000003047984 */ /* 0x000e220000000800 */
[----:B------:R-:W-:-:S03]  /*08a0*/  IMAD R23, R0, 0x4, R19 ;  /* 0x0000000400177824 */ /* 0x000fc600078e0213 */
[----:B------:R-:W-:Y:S02]  /*08b0*/  LDS R17, [R3+0x4] ;  /* 0x0000040003117984 */ /* 0x000fe40000000800 */
[----:B------:R-:W-:Y:S02]  /*08c0*/  LEA R22, R0, R23, 0x2 ;  /* 0x0000001700167211 */ /* 0x000fe400078e10ff */
[----:B------:R-:W1:Y:S04]  /*08d0*/  LDS R19, [R19] ;  /* 0x0000000013137984 */ /* 0x000e680000000800 */
[----:B------:R-:W-:Y:S04]  /*08e0*/  LDS R21, [R3+0x8] ;  /* 0x0000080003157984 */ /* 0x000fe80000000800 */
[----:B------:R-:W2:Y:S04]  /*08f0*/  LDS R23, [R23] ;  /* 0x0000000017177984 */ /* 0x000ea80000000800 */
[----:B------:R-:W-:Y:S04]  /*0900*/  LDS R25, [R3+0xc] ;  /* 0x00000c0003197984 */ /* 0x000fe80000000800 */
[----:B------:R-:W3:Y:S01]  /*0910*/  LDS R22, [R22] ;  /* 0x0000000016167984 */ /* 0x000ee20000000800 */
[----:B0-----:R-:W-:-:S04]  /*0920*/  IMAD R4, R4, R16, R15 ;  /* 0x0000001004047224 */ /* 0x001fc800078e020f */
[----:B-1----:R-:W-:-:S04]  /*0930*/  IMAD R4, R17, R19, R4 ;  /* 0x0000001311047224 */ /* 0x002fc800078e0204 */
[----:B--2---:R-:W-:-:S04]  /*0940*/  IMAD R4, R21, R23, R4 ;  /* 0x0000001715047224 */ /* 0x004fc800078e0204 */
[----:B---3--:R-:W-:-:S07]  /*0950*/  IMAD R15, R25, R22, R4 ;  /* 0x00000016190f7224 */ /* 0x008fce00078e0204 */
.L_x_33:
[----:B------:R-:W-:Y:S05]  /*0960*/  @!P3 BRA `(.L_x_30) ;  /* 0x000000000060b947 */ /* 0x000fea0003800000 */
[----:B------:R-:W-:Y:S02]  /*0970*/  ISETP.NE.AND P2, PT, R18, 0x1, PT ;  /* 0x000000011200780c */ /* 0x000fe40003f45270 */
[----:B------:R-:W-:-:S04]  /*0980*/  LOP3.LUT R3, R0, 0x1, RZ, 0xc0, !PT ;  /* 0x0000000100037812 */ /* 0x000fc800078ec0ff */
[----:B------:R-:W-:-:S07]  /*0990*/  ISETP.NE.U32.AND P3, PT, R3, 0x1, PT ;  /* 0x000000010300780c */ /* 0x000fce0003f65070 */
[----:B------:R-:W-:Y:S06]  /*09a0*/  @!P2 BRA `(.L_x_34) ;  /* 0x000000000030a947 */ /* 0x000fec0003800000 */
[----:B------:R-:W-:Y:S01]  /*09b0*/  IMAD R4, R2, R0, R7 ;  /* 0x0000000002047224 */ /* 0x000fe200078e0207 */
[----:B------:R-:W-:Y:S02]  /*09c0*/  IADD3 R3, PT, PT, R14, R2, RZ ;  /* 0x000000020e037210 */ /* 0x000fe40007ffe0ff */
[----:B------:R-:W-:Y:S02]  /*09d0*/  IADD3 R2, PT, PT, R2, 0x2, RZ ;  /* 0x0000000202027810 */ /* 0x000fe40007ffe0ff */
[----:B------:R-:W-:Y:S02]  /*09e0*/  LEA R5, R4, UR6, 0x2 ;  /* 0x0000000604057c11 */ /* 0x000fe4000f8e10ff */
[----:B------:R-:W-:-:S03]  /*09f0*/  LEA R3, R3, UR5, 0x2 ;  /* 0x0000000503037c11 */ /* 0x000fc6000f8e10ff */
[----:B------:R-:W-:Y:S01]  /*0a00*/  IMAD R18, R0, 0x4, R5 ;  /* 0x0000000400127824 */ /* 0x000fe200078e0205 */
[----:B------:R-:W-:Y:S04]  /*0a10*/  LDS R16, [R5] ;  /* 0x0000000005107984 */ /* 0x000fe80000000800 */
[----:B------:R-:W0:Y:S04]  /*0a20*/  LDS R4, [R3] ;  /* 0x0000000003047984 */ /* 0x000e280000000800 */
[----:B------:R-:W-:Y:S04]  /*0a30*/  LDS R17, [R3+0x4] ;  /* 0x0000040003117984 */ /* 0x000fe80000000800 */
[----:B------:R-:W1:Y:S01]  /*0a40*/  LDS R18, [R18] ;  /* 0x0000000012127984 */ /* 0x000e620000000800 */
[----:B0-----:R-:W-:-:S04]  /*0a50*/  IMAD R4, R4, R16, R15 ;  /* 0x0000001004047224 */ /* 0x001fc800078e020f */
[----:B-1----:R-:W-:-:S07]  /*0a60*/  IMAD R15, R17, R18, R4 ;  /* 0x00000012110f7224 */ /* 0x002fce00078e0204 */
.L_x_34:
[----:B------:R-:W-:Y:S05]  /*0a70*/  @P3 BRA `(.L_x_30) ;  /* 0x00000000001c3947 */ /* 0x000fea0003800000 */
[----:B------:R-:W-:Y:S02]  /*0a80*/  IMAD.IADD R3, R14, 0x1, R2 ;  /* 0x000000010e037824 */ /* 0x000fe400078e0202 */
[----:B------:R-:W-:-:S03]  /*0a90*/  IMAD R2, R0, R2, R7 ;  /* 0x0000000200027224 */ /* 0x000fc600078e0207 */
[----:B------:R-:W-:Y:S02]  /*0aa0*/  LEA R3, R3, UR5, 0x2 ;  /* 0x0000000503037c11 */ /* 0x000fe4000f8e10ff */
[----:B------:R-:W-:-:S03]  /*0ab0*/  LEA R4, R2, UR6, 0x2 ;  /* 0x0000000602047c11 */ /* 0x000fc6000f8e10ff */
[----:B------:R-:W-:Y:S04]  /*0ac0*/  LDS R2, [R3] ;  /* 0x0000000003027984 */ /* 0x000fe80000000800 */
[----:B------:R-:W0:Y:S02]  /*0ad0*/  LDS R4, [R4] ;  /* 0x0000000004047984 */ /* 0x000e240000000800 */
[----:B0-----:R-:W-:-:S07]  /*0ae0*/  IMAD R15, R2, R4, R15 ;  /* 0x00000004020f7224 */ /* 0x001fce00078e020f */
.L_x_30:
[----:B------:R-:W-:Y:S05]  /*0af0*/  BSYNC.RECONVERGENT B0 ;  /* 0x0000000000007941 */ /* 0x000fea0003800200 */
.L_x_29:
[----:B------:R-:W-:Y:S06]  /*0b00*/  BAR.SYNC.DEFER_BLOCKING 0x0 ;  /* 0x0000000000007b1d */ /* 0x000fec0000010000 */
[----:B------:R-:W-:Y:S05]  /*0b10*/  @P1 BRA `(.L_x_35) ;  /* 0xfffffff800001947 */ /* 0x000fea000383ffff */
.L_x_28:
[----:B------:R-:W1:Y:S01]  /*0b20*/  LDC.64 R2, c[0x0][0x390] ;  /* 0x0000e400ff027b82 */ /* 0x000e620000000a00 */
[----:B------:R-:W2:Y:S02]  /*0b30*/  LDCU UR5, c[0x0][0x39c] ;  /* 0x00007380ff0577ac */ /* 0x000ea40008000800 */
[----:B--2---:R-:W-:-:S04]  /*0b40*/  IMAD R11, R8, UR5, R11 ;  /* 0x00000005080b7c24 */ /* 0x004fc8000f8e020b */
[----:B-1----:R-:W-:-:S05]  /*0b50*/  IMAD.WIDE R2, R11, 0x4, R2 ;  /* 0x000000040b027825 */ /* 0x002fca00078e0202 */
[----:B------:R-:W-:Y:S01]  /*0b60*/  STG.E desc[UR8][R2.64], R15 ;  /* 0x0000000f02007986 */ /* 0x000fe2000c101908 */
[----:B------:R-:W-:Y:S05]  /*0b70*/  EXIT ;  /* 0x000000000000794d */ /* 0x000fea0003800000 */
.L_x_36:
        /* <DEDUP_REMOVED lines=16> */
.L_x_75:


//--------------------- .text._Z15matrixMulSharedPfS_S_iii --------------------------
	.section	.text._Z15matrixMulSharedPfS_S_iii,"ax",@progbits
	.align	128
        .global         _Z15matrixMulSharedPfS_S_iii
        .type           _Z15matrixMulSharedPfS_S_iii,@function
        .size           _Z15matrixMulSharedPfS_S_iii,(.L_x_76 - _Z15matrixMulSharedPfS_S_iii)
        .other          _Z15matrixMulSharedPfS_S_iii,@"STO_CUDA_ENTRY STV_DEFAULT"
_Z15matrixMulSharedPfS_S_iii:
.text._Z15matrixMulSharedPfS_S_iii:
        /* <DEDUP_REMOVED lines=50> */
.L_x_44:
        /* <DEDUP_REMOVED lines=38> */
.L_x_41:
        /* <DEDUP_REMOVED lines=12> */
[----:B------:R0:W3:Y:S01]  /*0640*/  LDS R18, [R23] ;  /* 0x0000000017127984 */ /* 0x0000e20000000800 */
[----:B------:R-:W-:-:S03]  /*0650*/  LEA R29, R0, R27, 0x2 ;  /* 0x0000001b001d7211 */ /* 0x000fc600078e10ff */
[----:B------:R-:W-:Y:S02]  /*0660*/  LDS R26, [R4+0x8] ;  /* 0x00000800041a7984 */ /* 0x000fe40000000800 */
[----:B0-----:R-:W-:Y:S02]  /*0670*/  IMAD R23, R0, 0x4, R29 ;  /* 0x0000000400177824 */ /* 0x001fe400078e021d */
[----:B-1----:R-:W-:Y:S02]  /*0680*/  FFMA R19, R16, R19, R15 ;  /* 0x0000001310137223 */ /* 0x002fe4000000000f */
[----:B------:R-:W-:Y:S04]  /*0690*/  LDS R15, [R4+-0x4] ;  /* 0xfffffc00040f7984 */ /* 0x000fe80000000800 */
[----:B------:R-:W0:Y:S01]  /*06a0*/  LDS R16, [R25] ;  /* 0x0000000019107984 */ /* 0x000e220000000800 */
[----:B--2---:R-:W-:Y:S01]  /*06b0*/  FFMA R24, R22, R21, R19 ;  /* 0x0000001516187223 */ /* 0x004fe20000000013 */
[----:B------:R-:W-:-:S02]  /*06c0*/  LEA R21, R0, R23, 0x2 ;  /* 0x0000001700157211 */ /* 0x000fc400078e10ff */
[----:B------:R-:W-:Y:S04]  /*06d0*/  LDS R19, [R4] ;  /* 0x0000000004137984 */ /* 0x000fe80000000800 */
[----:B------:R-:W1:Y:S01]  /*06e0*/  LDS R22, [R27] ;  /* 0x000000001b167984 */ /* 0x000e620000000800 */
[----:B---3--:R-:W-:-:S03]  /*06f0*/  FFMA R28, R17, R18, R24 ;  /* 0x00000012111c7223 */ /* 0x008fc60000000018 */
[----:B------:R-:W-:Y:S04]  /*0700*/  LDS R17, [R4+0x4] ;  /* 0x0000040004117984 */ /* 0x000fe80000000800 */
[----:B------:R-:W2:Y:S04]  /*0710*/  LDS R24, [R29] ;  /* 0x000000001d187984 */ /* 0x000ea80000000800 */
[----:B------:R-:W3:Y:S04]  /*0720*/  LDS R23, [R23] ;  /* 0x0000000017177984 */ /* 0x000ee80000000800 */
[----:B------:R-:W-:Y:S04]  /*0730*/  LDS R21, [R21] ;  /* 0x0000000015157984 */ /* 0x000fe80000000800 */
[----:B------:R4:W5:Y:S02]  /*0740*/  LDS R18, [R4+0xc] ;  /* 0x00000c0004127984 */ /* 0x0009640000000800 */
[----:B----4-:R-:W-:-:S02]  /*0750*/  VIADD R4, R4, 0x20 ;  /* 0x0000002004047836 */ /* 0x010fc40000000000 */
[----:B0-----:R-:W-:-:S04]  /*0760*/  FFMA R16, R15, R16, R28 ;  /* 0x000000100f107223 */ /* 0x001fc8000000001c */
[----:B-1----:R-:W-:-:S04]  /*0770*/  FFMA R16, R19, R22, R16 ;  /* 0x0000001613107223 */ /* 0x002fc80000000010 */
[----:B--2---:R-:W-:-:S04]  /*0780*/  FFMA R17, R17, R24, R16 ;  /* 0x0000001811117223 */ /* 0x004fc80000000010 */
[----:B---3--:R-:W-:-:S04]  /*0790*/  FFMA R17, R26, R23, R17 ;  /* 0x000000171a117223 */ /* 0x008fc80000000011 */
[----:B-----5:R-:W-:Y:S01]  /*07a0*/  FFMA R15, R18, R21, R17 ;  /* 0x00000015120f7223 */ /* 0x020fe20000000011 */
[----:B------:R-:W-:Y:S06]  /*07b0*/  @P2 BRA `(.L_x_41) ;  /* 0xfffffffc00702947 */ /* 0x000fec000383ffff */
.L_x_40:
        /* <DEDUP_REMOVED lines=22> */
[----:B0-----:R-:W-:-:S04]  /*0920*/  FFMA R4, R4, R16, R15 ;  /* 0x0000001004047223 */ /* 0x001fc8000000000f */
[----:B-1----:R-:W-:-:S04]  /*0930*/  FFMA R4, R17, R19, R4 ;  /* 0x0000001311047223 */ /* 0x002fc80000000004 */
[----:B--2---:R-:W-:-:S04]  /*0940*/  FFMA R4, R21, R23, R4 ;  /* 0x0000001715047223 */ /* 0x004fc80000000004 */
[----:B---3--:R-:W-:-:S07]  /*0950*/  FFMA R15, R25, R22, R4 ;  /* 0x00000016190f7223 */ /* 0x008fce0000000004 */
.L_x_42:
        /* <DEDUP_REMOVED lines=15> */
[----:B0-----:R-:W-:-:S04]  /*0a50*/  FFMA R4, R4, R16, R15 ;  /* 0x0000001004047223 */ /* 0x001fc8000000000f */
[----:B-1----:R-:W-:-:S07]  /*0a60*/  FFMA R15, R17, R18, R4 ;  /* 0x00000012110f7223 */ /* 0x002fce0000000004 */
.L_x_43:
[----:B------:R-:W-:Y:S05]  /*0a70*/  @P3 BRA `(.L_x_39) ;  /* 0x00000000001c3947 */ /* 0x000fea0003800000 */
[----:B------:R-:W-:Y:S02]  /*0a80*/  IMAD.IADD R3, R14, 0x1, R2 ;  /* 0x000000010e037824 */ /* 0x000fe400078e0202 */
[----:B------:R-:W-:-:S03]  /*0a90*/  IMAD R2, R0, R2, R7 ;  /* 0x0000000200027224 */ /* 0x000fc600078e0207 */
[----:B------:R-:W-:Y:S02]  /*0aa0*/  LEA R3, R3, UR5, 0x2 ;  /* 0x0000000503037c11 */ /* 0x000fe4000f8e10ff */
[----:B------:R-:W-:-:S03]  /*0ab0*/  LEA R4, R2, UR6, 0x2 ;  /* 0x0000000602047c11 */ /* 0x000fc6000f8e10ff */
[----:B------:R-:W-:Y:S04]  /*0ac0*/  LDS R2, [R3] ;  /* 0x0000000003027984 */ /* 0x000fe80000000800 */
[----:B------:R-:W0:Y:S02]  /*0ad0*/  LDS R4, [R4] ;  /* 0x0000000004047984 */ /* 0x000e240000000800 */
[----:B0-----:R-:W-:-:S07]  /*0ae0*/  FFMA R15, R2, R4, R15 ;  /* 0x00000004020f7223 */ /* 0x001fce000000000f */
.L_x_39:
[----:B------:R-:W-:Y:S05]  /*0af0*/  BSYNC.RECONVERGENT B0 ;  /* 0x0000000000007941 */ /* 0x000fea0003800200 */
.L_x_38:
[----:B------:R-:W-:Y:S06]  /*0b00*/  BAR.SYNC.DEFER_BLOCKING 0x0 ;  /* 0x0000000000007b1d */ /* 0x000fec0000010000 */
[----:B------:R-:W-:Y:S05]  /*0b10*/  @P1 BRA `(.L_x_44) ;  /* 0xfffffff800001947 */ /* 0x000fea000383ffff */
.L_x_37:
[----:B------:R-:W1:Y:S01]  /*0b20*/  LDC.64 R2, c[0x0][0x390] ;  /* 0x0000e400ff027b82 */ /* 0x000e620000000a00 */
[----:B------:R-:W2:Y:S02]  /*0b30*/  LDCU UR5, c[0x0][0x39c] ;  /* 0x00007380ff0577ac */ /* 0x000ea40008000800 */
[----:B--2---:R-:W-:-:S04]  /*0b40*/  IMAD R11, R8, UR5, R11 ;  /* 0x00000005080b7c24 */ /* 0x004fc8000f8e020b */
[----:B-1----:R-:W-:-:S05]  /*0b50*/  IMAD.WIDE R2, R11, 0x4, R2 ;  /* 0x000000040b027825 */ /* 0x002fca00078e0202 */
[----:B------:R-:W-:Y:S01]  /*0b60*/  STG.E desc[UR8][R2.64], R15 ;  /* 0x0000000f02007986 */ /* 0x000fe2000c101908 */
[----:B------:R-:W-:Y:S05]  /*0b70*/  EXIT ;  /* 0x000000000000794d */ /* 0x000fea0003800000 */
.L_x_45:
        /* <DEDUP_REMOVED lines=16> */
.L_x_76:


//--------------------- .text._Z16matrixMulRect_fpPsS_S_iii --------------------------
	.section	.text._Z16matrixMulRect_fpPsS_S_iii,"ax",@progbits
	.align	128
        .global         _Z16matrixMulRect_fpPsS_S_iii
        .type           _Z16matrixMulRect_fpPsS_S_iii,@function
        .size           _Z16matrixMulRect_fpPsS_S_iii,(.L_x_77 - _Z16matrixMulRect_fpPsS_S_iii)
        .other          _Z16matrixMulRect_fpPsS_S_iii,@"STO_CUDA_ENTRY STV_DEFAULT"
_Z16matrixMulRect_fpPsS_S_iii:
.text._Z16matrixMulRect_fpPsS_S_iii:
[----:B------:R-:W-:Y:S01]  /*0000*/  LDC R1, c[0x0][0x37c] ;  /* 0x0000df00ff017b82 */ /* 0x000fe20000000800 */
[----:B------:R-:W0:Y:S07]  /*0010*/  S2R R7, SR_TID.Y ;  /* 0x0000000000077919 */ /* 0x000e2e0000002200 */
[----:B------:R-:W1:Y:S01]  /*0020*/  LDC R3, c[0x0][0x360] ;  /* 0x0000d800ff037b82 */ /* 0x000e620000000800 */
[----:B------:R-:W1:Y:S07]  /*0030*/  S2R R2, SR_TID.X ;  /* 0x0000000000027919 */ /* 0x000e6e0000002100 */
[----:B------:R-:W0:Y:S08]  /*0040*/  S2UR UR5, SR_CTAID.Y ;  /* 0x00000000000579c3 */ /* 0x000e300000002600 */
[----:B------:R-:W0:Y:S08]  /*0050*/  LDC R0, c[0x0][0x364] ;  /* 0x0000d900ff007b82 */ /* 0x000e300000000800 */
[----:B------:R-:W1:Y:S08]  /*0060*/  S2UR UR4, SR_CTAID.X ;  /* 0x00000000000479c3 */ /* 0x000e700000002500 */
[----:B------:R-:W2:Y:S01]  /*0070*/  LDC.64 R4, c[0x0][0x398] ;  /* 0x0000e600ff047b82 */ /* 0x000ea20000000a00 */
[----:B0-----:R-:W-:-:S02]  /*0080*/  IMAD R0, R0, UR5, R7 ;  /* 0x0000000500007c24 */ /* 0x001fc4000f8e0207 */
[----:B-1----:R-:W-:-:S03]  /*0090*/  IMAD R3, R3, UR4, R2 ;  /* 0x0000000403037c24 */ /* 0x002fc6000f8e0202 */
[----:B--2---:R-:W-:-:S04]  /*00a0*/  ISETP.GE.AND P0, PT, R0, R5, PT ;  /* 0x000000050000720c */ /* 0x004fc80003f06270 */
[----:B------:R-:W-:-:S13]  /*00b0*/  ISETP.GE.OR P0, PT, R3, R4, P0 ;  /* 0x000000040300720c */ /* 0x000fda0000706670 */
[----:B------:R-:W-:Y:S05]  /*00c0*/  @P0 EXIT ;  /* 0x000000000000094d */ /* 0x000fea0003800000 */
[----:B------:R-:W0:Y:S01]  /*00d0*/  LDC R2, c[0x0][0x3a0] ;  /* 0x0000e800ff027b82 */ /* 0x000e220000000800 */
[----:B------:R-:W1:Y:S01]  /*00e0*/  LDCU.64 UR6, c[0x0][0x358] ;  /* 0x00006b00ff0677ac */ /* 0x000e620008000a00 */
[----:B------:R-:W-:Y:S02]  /*00f0*/  PRMT R4, RZ, 0x7610, R4 ;  /* 0x00007610ff047816 */ /* 0x000fe40000000004 */
[----:B0-----:R-:W-:-:S13]  /*0100*/  ISETP.GE.AND P0, PT, R2, 0x1, PT ;  /* 0x000000010200780c */ /* 0x001fda0003f06270 */
[----:B-1----:R-:W-:Y:S05]  /*0110*/  @!P0 BRA `(.L_x_46) ;  /* 0x00000008006c8947 */ /* 0x002fea0003800000 */
[C---:B------:R-:W-:Y:S01]  /*0120*/  ISETP.GE.U32.AND P1, PT, R2.reuse, 0x8, PT ;  /* 0x000000080200780c */ /* 0x040fe20003f26070 */
[----:B------:R-:W-:Y:S01]  /*0130*/  IMAD R6, R3, R2, RZ ;  /* 0x0000000203067224 */ /* 0x000fe200078e02ff */
[----:B------:R-:W-:Y:S01]  /*0140*/  LOP3.LUT R4, R2, 0x7, RZ, 0xc0, !PT ;  /* 0x0000000702047812 */ /* 0x000fe200078ec0ff */
[----:B------:R-:W-:Y:S02]  /*0150*/  IMAD.MOV.U32 R7, RZ, RZ, RZ ;  /* 0x000000ffff077224 */ /* 0x000fe400078e00ff */
[----:B------:R-:W-:Y:S01]  /*0160*/  IMAD.MOV.U32 R27, RZ, RZ, RZ ;  /* 0x000000ffff1b7224 */ /* 0x000fe200078e00ff */
[----:B------:R-:W-:-:S07]  /*0170*/  ISETP.NE.AND P0, PT, R4, RZ, PT ;  /* 0x000000ff0400720c */ /* 0x000fce0003f05270 */
[----:B------:R-:W-:Y:S06]  /*0180*/  @!P1 BRA `(.L_x_47) ;  /* 0x0000000400249947 */ /* 0x000fec0003800000 */
[----:B------:R-:W0:Y:S01]  /*0190*/  LDCU.64 UR4, c[0x0][0x380] ;  /* 0x00007000ff0477ac */ /* 0x000e220008000a00 */
[----:B------:R-:W-:Y:S01]  /*01a0*/  LOP3.LUT R7, R2, 0x7ffffff8, RZ, 0xc0, !PT ;  /* 0x7ffffff802077812 */ /* 0x000fe200078ec0ff */
[----:B------:R-:W-:Y:S02]  /*01b0*/  HFMA2 R27, -RZ, RZ, 0, 0 ;  /* 0x00000000ff1b7431 */ /* 0x000fe400000001ff */
[----:B------:R-:W-:Y:S02]  /*01c0*/  IMAD.MOV.U32 R8, RZ, RZ, R6 ;  /* 0x000000ffff087224 */ /* 0x000fe400078e0006 */
[----:B------:R-:W-:Y:S01]  /*01d0*/  IMAD.MOV.U32 R10, RZ, RZ, R0 ;  /* 0x000000ffff0a7224 */ /* 0x000fe200078e0000 */
[----:B------:R-:W-:Y:S01]  /*01e0*/  IADD3 R11, PT, PT, -R7, RZ, RZ ;  /* 0x000000ff070b7210 */ /* 0x000fe20007ffe1ff */
[----:B0-----:R-:W-:-:S04]  /*01f0*/  UIADD3 UR4, UP0, UPT, UR4, 0x8, URZ ;  /* 0x0000000804047890 */ /* 0x001fc8000ff1e0ff */
[----:B------:R-:W-:-:S12]  /*0200*/  UIADD3.X UR5, UPT, UPT, URZ, UR5, URZ, UP0, !UPT ;  /* 0x00000005ff057290 */ /* 0x000fd800087fe4ff */
.L_x_48:
[----:B------:R-:W0:Y:S01]  /*0210*/  LDC.64 R20, c[0x0][0x388] ;  /* 0x0000e200ff147b82 */ /* 0x000e220000000a00 */
[----:B------:R-:W-:Y:S01]  /*0220*/  MOV R13, UR5 ;  /* 0x00000005000d7c02 */ /* 0x000fe20008000f00 */
[----:B------:R-:W-:-:S04]  /*0230*/  IMAD.U32 R12, RZ, RZ, UR4 ;  /* 0x00000004ff0c7e24 */ /* 0x000fc8000f8e00ff */
[----:B------:R-:W-:-:S05]  /*0240*/  IMAD.WIDE R12, R8, 0x2, R12 ;  /* 0x00000002080c7825 */ /* 0x000fca00078e020c */
[----:B------:R-:W2:Y:S04]  /*0250*/  LDG.E.U16 R22, desc[UR6][R12.64+-0x8] ;  /* 0xfffff8060c167981 */ /* 0x000ea8000c1e1500 */
[----:B------:R-:W3:Y:S04]  /*0260*/  LDG.E.U16 R18, desc[UR6][R12.64+-0x6] ;  /* 0xfffffa060c127981 */ /* 0x000ee8000c1e1500 */
[----:B------:R-:W4:Y:S04]  /*0270*/  LDG.E.U16 R19, desc[UR6][R12.64+-0x4] ;  /* 0xfffffc060c137981 */ /* 0x000f28000c1e1500 */
[----:B------:R-:W5:Y:S01]  /*0280*/  LDG.E.U16 R26, desc[UR6][R12.64+-0x2] ;  /* 0xfffffe060c1a7981 */ /* 0x000f62000c1e1500 */
[----:B0-----:R-:W-:-:S03]  /*0290*/  IMAD.WIDE R20, R10, 0x2, R20 ;  /* 0x000000020a147825 */ /* 0x001fc600078e0214 */
[----:B------:R-:W5:Y:S04]  /*02a0*/  LDG.E.U16 R28, desc[UR6][R12.64] ;  /* 0x000000060c1c7981 */ /* 0x000f68000c1e1500 */
[----:B------:R-:W3:Y:S01]  /*02b0*/  LDG.E.U16 R23, desc[UR6][R20.64] ;  /* 0x0000000614177981 */ /* 0x000ee2000c1e1500 */
[----:B------:R-:W-:-:S05]  /*02c0*/  IMAD.WIDE R14, R5, 0x2, R20 ;  /* 0x00000002050e7825 */ /* 0x000fca00078e0214 */
[----:B------:R0:W4:Y:S02]  /*02d0*/  LDG.E.U16 R9, desc[UR6][R14.64] ;  /* 0x000000060e097981 */ /* 0x000124000c1e1500 */
[----:B0-----:R-:W-:-:S05]  /*02e0*/  IMAD.WIDE R14, R5, 0x2, R14 ;  /* 0x00000002050e7825 */ /* 0x001fca00078e020e */
[----:B------:R0:W5:Y:S01]  /*02f0*/  LDG.E.U16 R25, desc[UR6][R14.64] ;  /* 0x000000060e197981 */ /* 0x000162000c1e1500 */
[----:B------:R-:W-:-:S05]  /*0300*/  IMAD.WIDE R16, R5, 0x2, R14 ;  /* 0x0000000205107825 */ /* 0x000fca00078e020e */
[----:B------:R-:W5:Y:S01]  /*0310*/  LDG.E.U16 R24, desc[UR6][R16.64] ;  /* 0x0000000610187981 */ /* 0x000f62000c1e1500 */
[----:B------:R-:W-:-:S05]  /*0320*/  IMAD.WIDE R20, R5, 0x2, R16 ;  /* 0x0000000205147825 */ /* 0x000fca00078e0210 */
[----:B------:R1:W5:Y:S01]  /*0330*/  LDG.E.U16 R29, desc[UR6][R20.64] ;  /* 0x00000006141d7981 */ /* 0x000362000c1e1500 */
[----:B--2---:R-:W-:-:S04]  /*0340*/  PRMT R22, R22, 0x9910, RZ ;  /* 0x0000991016167816 */ /* 0x004fc800000000ff */
[----:B0-----:R-:W-:Y:S02]  /*0350*/  MOV R14, R22 ;  /* 0x00000016000e7202 */ /* 0x001fe40000000f00 */
[----:B---3--:R-:W-:-:S05]  /*0360*/  PRMT R23, R23, 0x9910, RZ ;  /* 0x0000991017177816 */ /* 0x008fca00000000ff */
[----:B------:R-:W-:Y:S02]  /*0370*/  IMAD.MOV.U32 R15, RZ, RZ, R23 ;  /* 0x000000ffff0f7224 */ /* 0x000fe400078e0017 */
[C---:B------:R-:W-:Y:S02]  /*0380*/  IMAD.WIDE R22, R5.reuse, 0x2, R20 ;  /* 0x0000000205167825 */ /* 0x040fe400078e0214 */
[----:B------:R-:W2:Y:S02]  /*0390*/  LDG.E.U16 R21, desc[UR6][R12.64+0x2] ;  /* 0x000002060c157981 */ /* 0x000ea4000c1e1500 */
[----:B-1----:R-:W-:Y:S02]  /*03a0*/  IMAD R20, R14, R15, R27 ;  /* 0x0000000f0e147224 */ /* 0x002fe400078e021b */
[C---:B------:R-:W-:Y:S01]  /*03b0*/  IMAD.WIDE R14, R5.reuse, 0x2, R22 ;  /* 0x00000002050e7825 */ /* 0x040fe200078e0216 */
[----:B------:R-:W3:Y:S03]  /*03c0*/  LDG.E.U16 R27, desc[UR6][R22.64] ;  /* 0x00000006161b7981 */ /* 0x000ee6000c1e1500 */
[----:B------:R-:W-:Y:S01]  /*03d0*/  IMAD.WIDE R16, R5, 0x2, R14 ;  /* 0x0000000205107825 */ /* 0x000fe200078e020e */
[----:B------:R4:W3:Y:S04]  /*03e0*/  LDG.E.U16 R23, desc[UR6][R14.64] ;  /* 0x000000060e177981 */ /* 0x0008e8000c1e1500 */
[----:B------:R-:W3:Y:S04]  /*03f0*/  LDG.E.U16 R22, desc[UR6][R12.64+0x4] ;  /* 0x000004060c167981 */ /* 0x000ee8000c1e1500 */
[----:B------:R-:W3:Y:S04]  /*0400*/  LDG.E.U16 R16, desc[UR6][R16.64] ;  /* 0x0000000610107981 */ /* 0x000ee8000c1e1500 */
[----:B------:R5:W3:Y:S01]  /*0410*/  LDG.E.U16 R12, desc[UR6][R12.64+0x6] ;  /* 0x000006060c0c7981 */ /* 0x000ae2000c1e1500 */
[----:B------:R-:W-:-:S02]  /*0420*/  PRMT R18, R18, 0x9910, RZ ;  /* 0x0000991012127816 */ /* 0x000fc400000000ff */
[----:B----4-:R-:W-:-:S03]  /*0430*/  PRMT R14, R9, 0x9910, RZ ;  /* 0x00009910090e7816 */ /* 0x010fc600000000ff */
[----:B------:R-:W-:Y:S01]  /*0440*/  IMAD.MOV.U32 R9, RZ, RZ, R18 ;  /* 0x000000ffff097224 */ /* 0x000fe200078e0012 */
[----:B------:R-:W-:Y:S02]  /*0450*/  MOV R18, R14 ;  /* 0x0000000e00127202 */ /* 0x000fe40000000f00 */
[----:B-----5:R-:W-:-:S03]  /*0460*/  PRMT R13, R25, 0x9910, RZ ;  /* 0x00009910190d7816 */ /* 0x020fc600000000ff */
[----:B------:R-:W-:Y:S01]  /*0470*/  IMAD R20, R9, R18, R20 ;  /* 0x0000001209147224 */ /* 0x000fe200078e0214 */
[----:B------:R-:W-:Y:S02]  /*0480*/  PRMT R9, R19, 0x9910, RZ ;  /* 0x0000991013097816 */ /* 0x000fe400000000ff */
[----:B------:R-:W-:Y:S02]  /*0490*/  PRMT R15, R26, 0x9910, RZ ;  /* 0x000099101a0f7816 */ /* 0x000fe400000000ff */
[----:B------:R-:W-:Y:S01]  /*04a0*/  PRMT R14, R24, 0x9910, RZ ;  /* 0x00009910180e7816 */ /* 0x000fe200000000ff */
[----:B------:R-:W-:Y:S01]  /*04b0*/  IMAD R20, R9, R13, R20 ;  /* 0x0000000d09147224 */ /* 0x000fe200078e0214 */
[----:B------:R-:W-:Y:S02]  /*04c0*/  PRMT R28, R28, 0x9910, RZ ;  /* 0x000099101c1c7816 */ /* 0x000fe400000000ff */
[----:B------:R-:W-:Y:S01]  /*04d0*/  PRMT R29, R29, 0x9910, RZ ;  /* 0x000099101d1d7816 */ /* 0x000fe200000000ff */
[----:B------:R-:W-:-:S02]  /*04e0*/  VIADD R11, R11, 0x8 ;  /* 0x000000080b0b7836 */ /* 0x000fc40000000000 */
[----:B------:R-:W-:Y:S01]  /*04f0*/  IMAD.MOV.U32 R9, RZ, RZ, R28 ;  /* 0x000000ffff097224 */ /* 0x000fe200078e001c */
[----:B------:R-:W-:Y:S01]  /*0500*/  MOV R13, R29 ;  /* 0x0000001d000d7202 */ /* 0x000fe20000000f00 */
[----:B------:R-:W-:Y:S01]  /*0510*/  IMAD R20, R15, R14, R20 ;  /* 0x0000000e0f147224 */ /* 0x000fe200078e0214 */
[----:B------:R-:W-:-:S03]  /*0520*/  ISETP.NE.AND P1, PT, R11, RZ, PT ;  /* 0x000000ff0b00720c */ /* 0x000fc60003f25270 */
[----:B------:R-:W-:Y:S01]  /*0530*/  IMAD R20, R9, R13, R20 ;  /* 0x0000000d09147224 */ /* 0x000fe200078e0214 */
[----:B------:R-:W-:Y:S01]  /*0540*/  LEA R10, R5, R10, 0x3 ;  /* 0x0000000a050a7211 */ /* 0x000fe200078e18ff */
[----:B------:R-:W-:Y:S01]  /*0550*/  VIADD R8, R8, 0x8 ;  /* 0x0000000808087836 */ /* 0x000fe20000000000 */
[----:B--2---:R-:W-:Y:S02]  /*0560*/  PRMT R9, R21, 0x9910, RZ ;  /* 0x0000991015097816 */ /* 0x004fe400000000ff */
[----:B---3--:R-:W-:-:S05]  /*0570*/  PRMT R13, R27, 0x9910, RZ ;  /* 0x000099101b0d7816 */ /* 0x008fca00000000ff */
[----:B------:R-:W-:Y:S01]  /*0580*/  IMAD R20, R9, R13, R20 ;  /* 0x0000000d09147224 */ /* 0x000fe200078e0214 */
[----:B------:R-:W-:Y:S02]  /*0590*/  PRMT R23, R23, 0x9910, RZ ;  /* 0x0000991017177816 */ /* 0x000fe400000000ff */
[----:B------:R-:W-:Y:S02]  /*05a0*/  PRMT R15, R22, 0x9910, RZ ;  /* 0x00009910160f7816 */ /* 0x000fe400000000ff */
[----:B------:R-:W-:Y:S02]  /*05b0*/  PRMT R16, R16, 0x9910, RZ ;  /* 0x0000991010107816 */ /* 0x000fe400000000ff */
[----:B------:R-:W-:Y:S02]  /*05c0*/  PRMT R27, R12, 0x9910, RZ ;  /* 0x000099100c1b7816 */ /* 0x000fe400000000ff */
[----:B------:R-:W-:Y:S01]  /*05d0*/  MOV R12, R23 ;  /* 0x00000017000c7202 */ /* 0x000fe20000000f00 */
[----:B------:R-:W-:-:S04]  /*05e0*/  IMAD.MOV.U32 R9, RZ, RZ, R16 ;  /* 0x000000ffff097224 */ /* 0x000fc800078e0010 */
[----:B------:R-:W-:-:S04]  /*05f0*/  IMAD R20, R15, R12, R20 ;  /* 0x0000000c0f147224 */ /* 0x000fc800078e0214 */
[----:B------:R-:W-:Y:S01]  /*0600*/  IMAD R27, R27, R9, R20 ;  /* 0x000000091b1b7224 */ /* 0x000fe200078e0214 */
[----:B------:R-:W-:Y:S06]  /*0610*/  @P1 BRA `(.L_x_48) ;  /* 0xfffffff800fc1947 */ /* 0x000fec000383ffff */
.L_x_47:
[----:B------:R-:W-:Y:S05]  /*0620*/  @!P0 BRA `(.L_x_49) ;  /* 0x0000000400248947 */ /* 0x000fea0003800000 */
[----:B------:R-:W-:Y:S02]  /*0630*/  ISETP.GE.U32.AND P0, PT, R4, 0x4, PT ;  /* 0x000000040400780c */ /* 0x000fe40003f06070 */
[----:B------:R-:W-:-:S04]  /*0640*/  LOP3.LUT R18, R2, 0x3, RZ, 0xc0, !PT ;  /* 0x0000000302127812 */ /* 0x000fc800078ec0ff */
[----:B------:R-:W-:-:S07]  /*0650*/  ISETP.NE.AND P1, PT, R18, RZ, PT ;  /* 0x000000ff1200720c */ /* 0x000fce0003f25270 */
[----:B------:R-:W-:Y:S06]  /*0660*/  @!P0 BRA `(.L_x_50) ;  /* 0x0000000000848947 */ /* 0x000fec0003800000 */
[----:B------:R-:W0:Y:S01]  /*0670*/  LDC.64 R14, c[0x0][0x388] ;  /* 0x0000e200ff0e7b82 */ /* 0x000e220000000a00 */
[----:B------:R-:W-:Y:S01]  /*0680*/  IMAD R13, R7, R5, R0 ;  /* 0x00000005070d7224 */ /* 0x000fe200078e0200 */
[----:B------:R-:W-:-:S06]  /*0690*/  IADD3 R11, PT, PT, R6, R7, RZ ;  /* 0x00000007060b7210 */ /* 0x000fcc0007ffe0ff */
[----:B------:R-:W1:Y:S01]  /*06a0*/  LDC.64 R8, c[0x0][0x380] ;  /* 0x0000e000ff087b82 */ /* 0x000e620000000a00 */
[----:B0-----:R-:W-:-:S05]  /*06b0*/  IMAD.WIDE R14, R13, 0x2, R14 ;  /* 0x000000020d0e7825 */ /* 0x001fca00078e020e */
[----:B------:R-:W2:Y:S01]  /*06c0*/  LDG.E.U16 R20, desc[UR6][R14.64] ;  /* 0x000000060e147981 */ /* 0x000ea2000c1e1500 */
[----:B------:R-:W-:-:S04]  /*06d0*/  IMAD.WIDE R16, R5, 0x2, R14 ;  /* 0x0000000205107825 */ /* 0x000fc800078e020e */
[----:B-1----:R-:W-:-:S04]  /*06e0*/  IMAD.WIDE R8, R11, 0x2, R8 ;  /* 0x000000020b087825 */ /* 0x002fc800078e0208 */
[C---:B------:R-:W-:Y:S01]  /*06f0*/  IMAD.WIDE R10, R5.reuse, 0x2, R16 ;  /* 0x00000002050a7825 */ /* 0x040fe200078e0210 */
[----:B------:R-:W3:Y:S04]  /*0700*/  LDG.E.U16 R19, desc[UR6][R8.64] ;  /* 0x0000000608137981 */ /* 0x000ee8000c1e1500 */
[----:B------:R-:W4:Y:S01]  /*0710*/  LDG.E.U16 R16, desc[UR6][R16.64] ;  /* 0x0000000610107981 */ /* 0x000f22000c1e1500 */
[----:B------:R-:W-:-:S03]  /*0720*/  IMAD.WIDE R12, R5, 0x2, R10 ;  /* 0x00000002050c7825 */ /* 0x000fc600078e020a */
[----:B------:R-:W5:Y:S04]  /*0730*/  LDG.E.U16 R21, desc[UR6][R8.64+0x2] ;  /* 0x0000020608157981 */ /* 0x000f68000c1e1500 */
[----:B------:R5:W5:Y:S04]  /*0740*/  LDG.E.U16 R4, desc[UR6][R10.64] ;  /* 0x000000060a047981 */ /* 0x000b68000c1e1500 */
[----:B------:R-:W5:Y:S04]  /*0750*/  LDG.E.U16 R22, desc[UR6][R8.64+0x4] ;  /* 0x0000040608167981 */ /* 0x000f68000c1e1500 */
[----:B------:R0:W5:Y:S04]  /*0760*/  LDG.E.U16 R23, desc[UR6][R8.64+0x6] ;  /* 0x0000060608177981 */ /* 0x000168000c1e1500 */
[----:B------:R-:W5:Y:S01]  /*0770*/  LDG.E.U16 R12, desc[UR6][R12.64] ;  /* 0x000000060c0c7981 */ /* 0x000f62000c1e1500 */
[----:B------:R-:W-:-:S02]  /*0780*/  IADD3 R7, PT, PT, R7, 0x4, RZ ;  /* 0x0000000407077810 */ /* 0x000fc40007ffe0ff */
[----:B--2---:R-:W-:Y:S02]  /*0790*/  PRMT R15, R20, 0x9910, RZ ;  /* 0x00009910140f7816 */ /* 0x004fe400000000ff */
[----:B---3--:R-:W-:Y:S02]  /*07a0*/  PRMT R14, R19, 0x9910, RZ ;  /* 0x00009910130e7816 */ /* 0x008fe400000000ff */
[----:B----4-:R-:W-:-:S03]  /*07b0*/  PRMT R16, R16, 0x9910, RZ ;  /* 0x0000991010107816 */ /* 0x010fc600000000ff */
[----:B------:R-:W-:Y:S01]  /*07c0*/  IMAD R27, R14, R15, R27 ;  /* 0x0000000f0e1b7224 */ /* 0x000fe200078e021b */
[----:B-----5:R-:W-:Y:S02]  /*07d0*/  PRMT R10, R21, 0x9910, RZ ;  /* 0x00009910150a7816 */ /* 0x020fe400000000ff */
[----:B0-----:R-:W-:Y:S01]  /*07e0*/  PRMT R9, R4, 0x9910, RZ ;  /* 0x0000991004097816 */ /* 0x001fe200000000ff */
[----:B------:R-:W-:Y:S01]  /*07f0*/  IMAD.MOV.U32 R4, RZ, RZ, R16 ;  /* 0x000000ffff047224 */ /* 0x000fe200078e0010 */
[----:B------:R-:W-:-:S03]  /*0800*/  PRMT R8, R22, 0x9910, RZ ;  /* 0x0000991016087816 */ /* 0x000fc600000000ff */
[----:B------:R-:W-:Y:S01]  /*0810*/  IMAD R27, R10, R4, R27 ;  /* 0x000000040a1b7224 */ /* 0x000fe200078e021b */
[----:B------:R-:W-:Y:S02]  /*0820*/  PRMT R23, R23, 0x9910, RZ ;  /* 0x0000991017177816 */ /* 0x000fe400000000ff */
[----:B------:R-:W-:Y:S01]  /*0830*/  PRMT R12, R12, 0x9910, RZ ;  /* 0x000099100c0c7816 */ /* 0x000fe200000000ff */
[----:B------:R-:W-:Y:S01]  /*0840*/  IMAD R27, R8, R9, R27 ;  /* 0x00000009081b7224 */ /* 0x000fe200078e021b */
[----:B------:R-:W-:-:S03]  /*0850*/  MOV R4, R23 ;  /* 0x0000001700047202 */ /* 0x000fc60000000f00 */
[----:B------:R-:W-:-:S04]  /*0860*/  IMAD.MOV.U32 R10, RZ, RZ, R12 ;  /* 0x000000ffff0a7224 */ /* 0x000fc800078e000c */
[----:B------:R-:W-:-:S07]  /*0870*/  IMAD R27, R4, R10, R27 ;  /* 0x0000000a041b7224 */ /* 0x000fce00078e021b */
.L_x_50:
[----:B------:R-:W-:Y:S05]  /*0880*/  @!P1 BRA `(.L_x_49) ;  /* 0x00000000008c9947 */ /* 0x000fea0003800000 */
[----:B------:R-:W0:Y:S01]  /*0890*/  LDC.64 R14, c[0x0][0x388] ;  /* 0x0000e200ff0e7b82 */ /* 0x000e220000000a00 */
[----:B------:R-:W-:Y:S02]  /*08a0*/  ISETP.NE.AND P0, PT, R18, 0x1, PT ;  /* 0x000000011200780c */ /* 0x000fe40003f05270 */
[----:B------:R-:W-:-:S04]  /*08b0*/  LOP3.LUT R2, R2, 0x1, RZ, 0xc0, !PT ;  /* 0x0000000102027812 */ /* 0x000fc800078ec0ff */
[----:B------:R-:W-:Y:S01]  /*08c0*/  ISETP.NE.U32.AND P1, PT, R2, 0x1, PT ;  /* 0x000000010200780c */ /* 0x000fe20003f25070 */
[----:B------:R-:W1:Y:S06]  /*08d0*/  LDC.64 R12, c[0x0][0x380] ;  /* 0x0000e000ff0c7b82 */ /* 0x000e6c0000000a00 */
[C---:B------:R-:W-:Y:S02]  /*08e0*/  @P0 IMAD R19, R7.reuse, R5, R0 ;  /* 0x0000000507130224 */ /* 0x040fe400078e0200 */
[----:B------:R-:W2:Y:S01]  /*08f0*/  LDC.64 R10, c[0x0][0x380] ;  /* 0x0000e000ff0a7b82 */ /* 0x000ea20000000a00 */
[----:B------:R-:W-:Y:S01]  /*0900*/  @P0 IMAD.IADD R17, R6, 0x1, R7 ;  /* 0x0000000106110824 */ /* 0x000fe200078e0207 */
[----:B------:R-:W-:-:S06]  /*0910*/  @P0 IADD3 R7, PT, PT, R7, 0x2, RZ ;  /* 0x0000000207070810 */ /* 0x000fcc0007ffe0ff */
[----:B------:R-:W3:Y:S01]  /*0920*/  LDC.64 R8, c[0x0][0x388] ;  /* 0x0000e200ff087b82 */ /* 0x000ee20000000a00 */
[----:B0-----:R-:W-:-:S04]  /*0930*/  @P0 IMAD.WIDE R14, R19, 0x2, R14 ;  /* 0x00000002130e0825 */ /* 0x001fc800078e020e */
[----:B------:R-:W-:Y:S02]  /*0940*/  @!P1 IMAD.IADD R19, R6, 0x1, R7 ;  /* 0x0000000106139824 */ /* 0x000fe400078e0207 */
[----:B------:R-:W-:Y:S02]  /*0950*/  @!P1 IMAD R7, R7, R5, R0 ;  /* 0x0000000507079224 */ /* 0x000fe400078e0200 */
[----:B-1----:R-:W-:-:S04]  /*0960*/  @P0 IMAD.WIDE R16, R17, 0x2, R12 ;  /* 0x0000000211100825 */ /* 0x002fc800078e020c */
[----:B------:R-:W-:Y:S01]  /*0970*/  @P0 IMAD.WIDE R12, R5, 0x2, R14 ;  /* 0x00000002050c0825 */ /* 0x000fe200078e020e */
[----:B------:R-:W4:Y:S03]  /*0980*/  @P0 LDG.E.U16 R4, desc[UR6][R16.64+0x2] ;  /* 0x0000020610040981 */ /* 0x000f26000c1e1500 */
[----:B--2---:R-:W-:Y:S01]  /*0990*/  @!P1 IMAD.WIDE R10, R19, 0x2, R10 ;  /* 0x00000002130a9825 */ /* 0x004fe200078e020a */
[----:B------:R-:W2:Y:S04]  /*09a0*/  @P0 LDG.E.U16 R14, desc[UR6][R14.64] ;  /* 0x000000060e0e0981 */ /* 0x000ea8000c1e1500 */
[----:B------:R-:W5:Y:S01]  /*09b0*/  @P0 LDG.E.U16 R2, desc[UR6][R16.64] ;  /* 0x0000000610020981 */ /* 0x000f62000c1e1500 */
[----:B---3--:R-:W-:-:S03]  /*09c0*/  @!P1 IMAD.WIDE R8, R7, 0x2, R8 ;  /* 0x0000000207089825 */ /* 0x008fc600078e0208 */
[----:B------:R-:W3:Y:S04]  /*09d0*/  @!P1 LDG.E.U16 R10, desc[UR6][R10.64] ;  /* 0x000000060a0a9981 */ /* 0x000ee8000c1e1500 */
[----:B------:R3:W3:Y:S04]  /*09e0*/  @P0 LDG.E.U16 R12, desc[UR6][R12.64] ;  /* 0x000000060c0c0981 */ /* 0x0006e8000c1e1500 */
[----:B------:R-:W3:Y:S01]  /*09f0*/  @!P1 LDG.E.U16 R8, desc[UR6][R8.64] ;  /* 0x0000000608089981 */ /* 0x000ee2000c1e1500 */
[----:B----4-:R-:W-:Y:S02]  /*0a00*/  @P0 PRMT R7, R4, 0x9910, RZ ;  /* 0x0000991004070816 */ /* 0x010fe400000000ff */
[----:B--2---:R-:W-:-:S02]  /*0a10*/  @P0 PRMT R6, R14, 0x9910, RZ ;  /* 0x000099100e060816 */ /* 0x004fc400000000ff */
[----:B-----5:R-:W-:Y:S02]  /*0a20*/  @P0 PRMT R2, R2, 0x9910, RZ ;  /* 0x0000991002020816 */ /* 0x020fe400000000ff */
[----:B------:R-:W-:Y:S02]  /*0a30*/  @P0 MOV R4, R6 ;  /* 0x0000000600040202 */ /* 0x000fe40000000f00 */
[----:B---3--:R-:W-:-:S03]  /*0a40*/  @!P1 PRMT R13, R10, 0x9910, RZ ;  /* 0x000099100a0d9816 */ /* 0x008fc600000000ff */
[----:B------:R-:W-:Y:S01]  /*0a50*/  @P0 IMAD R6, R2, R4, R27 ;  /* 0x0000000402060224 */ /* 0x000fe200078e021b */
[----:B------:R-:W-:Y:S02]  /*0a60*/  @P0 PRMT R12, R12, 0x9910, RZ ;  /* 0x000099100c0c0816 */ /* 0x000fe400000000ff */
[----:B------:R-:W-:Y:S01]  /*0a70*/  @!P1 PRMT R10, R8, 0x9910, RZ ;  /* 0x00009910080a9816 */ /* 0x000fe200000000ff */
[----:B------:R-:W-:Y:S02]  /*0a80*/  @!P1 IMAD.MOV.U32 R2, RZ, RZ, R13 ;  /* 0x000000ffff029224 */ /* 0x000fe400078e000d */
[----:B------:R-:W-:Y:S01]  /*0a90*/  @P0 IMAD R27, R7, R12, R6 ;  /* 0x0000000c071b0224 */ /* 0x000fe200078e0206 */
[----:B------:R-:W-:-:S05]  /*0aa0*/  @!P1 MOV R4, R10 ;  /* 0x0000000a00049202 */ /* 0x000fca0000000f00 */
[----:B------:R-:W-:-:S07]  /*0ab0*/  @!P1 IMAD R27, R2, R4, R27 ;  /* 0x00000004021b9224 */ /* 0x000fce00078e021b */
.L_x_49:
[----:B------:R-:W-:-:S07]  /*0ac0*/  SHF.R.U32.HI R4, RZ, 0xa, R27 ;  /* 0x0000000aff047819 */ /* 0x000fce000001161b */
.L_x_46:
[----:B------:R-:W0:Y:S01]  /*0ad0*/  LDC.64 R6, c[0x0][0x390] ;  /* 0x0000e400ff067b82 */ /* 0x000e220000000a00 */
[----:B------:R-:W-:-:S04]  /*0ae0*/  IMAD R3, R3, R5, R0 ;  /* 0x0000000503037224 */ /* 0x000fc800078e0200 */
[----:B0-----:R-:W-:-:S05]  /*0af0*/  IMAD.WIDE R2, R3, 0x2, R6 ;  /* 0x0000000203027825 */ /* 0x001fca00078e0206 */
[----:B------:R-:W-:Y:S01]  /*0b00*/  STG.E.U16 desc[UR6][R2.64], R4 ;  /* 0x0000000402007986 */ /* 0x000fe2000c101506 */
[----:B------:R-:W-:Y:S05]  /*0b10*/  EXIT ;  /* 0x000000000000794d */ /* 0x000fea0003800000 */
.L_x_51:
        /* <DEDUP_REMOVED lines=14> */
.L_x_77:


//--------------------- .text._Z13matrixMulRectPfS_S_iii --------------------------
	.section	.text._Z13matrixMulRectPfS_S_iii,"ax",@progbits
	.align	128
        .global         _Z13matrixMulRectPfS_S_iii
        .type           _Z13matrixMulRectPfS_S_iii,@function
        .size           _Z13matrixMulRectPfS_S_iii,(.L_x_78 - _Z13matrixMulRectPfS_S_iii)
        .other          _Z13matrixMulRectPfS_S_iii,@"STO_CUDA_ENTRY STV_DEFAULT"
_Z13matrixMulRectPfS_S_iii:
.text._Z13matrixMulRectPfS_S_iii:
        /* <DEDUP_REMOVED lines=15> */
[----:B------:R-:W-:Y:S01]  /*00f0*/  HFMA2 R26, -RZ, RZ, 0, 0 ;  /* 0x00000000ff1a7431 */ /* 0x000fe200000001ff */
[----:B0-----:R-:W-:-:S13]  /*0100*/  ISETP.GE.AND P0, PT, R17, 0x1, PT ;  /* 0x000000011100780c */ /* 0x001fda0003f06270 */
[----:B-1----:R-:W-:Y:S05]  /*0110*/  @!P0 BRA `(.L_x_52) ;  /* 0x0000000400b88947 */ /* 0x002fea0003800000 */
[C---:B------:R-:W-:Y:S01]  /*0120*/  ISETP.GE.U32.AND P1, PT, R17.reuse, 0x8, PT ;  /* 0x000000081100780c */ /* 0x040fe20003f26070 */
[----:B------:R-:W-:Y:S01]  /*0130*/  IMAD R18, R0, R17, RZ ;  /* 0x0000001100127224 */ /* 0x000fe200078e02ff */
[----:B------:R-:W-:Y:S02]  /*0140*/  LOP3.LUT R25, R17, 0x7, RZ, 0xc0, !PT ;  /* 0x0000000711197812 */ /* 0x000fe400078ec0ff */
[----:B------:R-:W-:Y:S02]  /*0150*/  MOV R26, RZ ;  /* 0x000000ff001a7202 */ /* 0x000fe40000000f00 */
[----:B------:R-:W-:Y:S02]  /*0160*/  ISETP.NE.AND P0, PT, R25, RZ, PT ;  /* 0x000000ff1900720c */ /* 0x000fe40003f05270 */
[----:B------:R-:W-:-:S05]  /*0170*/  MOV R19, RZ ;  /* 0x000000ff00137202 */ /* 0x000fca0000000f00 */
[----:B------:R-:W-:Y:S06]  /*0180*/  @!P1 BRA `(.L_x_53) ;  /* 0x0000000000c49947 */ /* 0x000fec0003800000 */
[----:B------:R-:W0:Y:S01]  /*0190*/  LDCU.64 UR4, c[0x0][0x380] ;  /* 0x00007000ff0477ac */ /* 0x000e220008000a00 */
[----:B------:R-:W-:Y:S02]  /*01a0*/  LOP3.LUT R19, R17, 0x7ffffff8, RZ, 0xc0, !PT ;  /* 0x7ffffff811137812 */ /* 0x000fe400078ec0ff */
[----:B------:R-:W-:Y:S02]  /*01b0*/  MOV R26, RZ ;  /* 0x000000ff001a7202 */ /* 0x000fe40000000f00 */
[----:B------:R-:W-:Y:S02]  /*01c0*/  MOV R2, R18 ;  /* 0x0000001200027202 */ /* 0x000fe40000000f00 */
[----:B------:R-:W-:Y:S02]  /*01d0*/  MOV R22, R16 ;  /* 0x0000001000167202 */ /* 0x000fe40000000f00 */
[----:B------:R-:W-:Y:S01]  /*01e0*/  IADD3 R20, PT, PT, -R19, RZ, RZ ;  /* 0x000000ff13147210 */ /* 0x000fe20007ffe1ff */
[----:B0-----:R-:W-:-:S04]  /*01f0*/  UIADD3 UR4, UP0, UPT, UR4, 0x10, URZ ;  /* 0x0000001004047890 */ /* 0x001fc8000ff1e0ff */
[----:B------:R-:W-:-:S12]  /*0200*/  UIADD3.X UR5, UPT, UPT, URZ, UR5, URZ, UP0, !UPT ;  /* 0x00000005ff057290 */ /* 0x000fd800087fe4ff */
.L_x_54:
[----:B------:R-:W0:Y:S01]  /*0210*/  LDC.64 R14, c[0x0][0x388] ;  /* 0x0000e200ff0e7b82 */ /* 0x000e220000000a00 */
[----:B------:R-:W-:Y:S02]  /*0220*/  MOV R4, UR4 ;  /* 0x0000000400047c02 */ /* 0x000fe40008000f00 */
[----:B------:R-:W-:-:S03]  /*0230*/  MOV R5, UR5 ;  /* 0x0000000500057c02 */ /* 0x000fc60008000f00 */
[----:B------:R-:W-:-:S05]  /*0240*/  IMAD.WIDE R4, R2, 0x4, R4 ;  /* 0x0000000402047825 */ /* 0x000fca00078e0204 */
[----:B------:R-:W2:Y:S04]  /*0250*/  LDG.E R21, desc[UR6][R4.64+-0x10] ;  /* 0xfffff00604157981 */ /* 0x000ea8000c1e1900 */
[----:B------:R-:W3:Y:S04]  /*0260*/  LDG.E R23, desc[UR6][R4.64+-0xc] ;  /* 0xfffff40604177981 */ /* 0x000ee8000c1e1900 */
[----:B------:R-:W4:Y:S01]  /*0270*/  LDG.E R29, desc[UR6][R4.64+-0x8] ;  /* 0xfffff806041d7981 */ /* 0x000f22000c1e1900 */
[----:B0-----:R-:W-:-:S05]  /*0280*/  IMAD.WIDE R14, R22, 0x4, R14 ;  /* 0x00000004160e7825 */ /* 0x001fca00078e020e */
[----:B------:R0:W2:Y:S01]  /*0290*/  LDG.E R24, desc[UR6][R14.64] ;  /* 0x000000060e187981 */ /* 0x0000a2000c1e1900 */
[----:B------:R-:W-:-:S04]  /*02a0*/  IMAD.WIDE R12, R3, 0x4, R14 ;  /* 0x00000004030c7825 */ /* 0x000fc800078e020e */
[C---:B------:R-:W-:Y:S02]  /*02b0*/  IMAD.WIDE R6, R3.reuse, 0x4, R12 ;  /* 0x0000000403067825 */ /* 0x040fe400078e020c */
[----:B------:R-:W3:Y:S02]  /*02c0*/  LDG.E R12, desc[UR6][R12.64] ;  /* 0x000000060c0c7981 */ /* 0x000ee4000c1e1900 */
[C---:B------:R-:W-:Y:S02]  /*02d0*/  IMAD.WIDE R8, R3.reuse, 0x4, R6 ;  /* 0x0000000403087825 */ /* 0x040fe400078e0206 */
[----:B------:R1:W4:Y:S02]  /*02e0*/  LDG.E R28, desc[UR6][R6.64] ;  /* 0x00000006061c7981 */ /* 0x000324000c1e1900 */
[C---:B------:R-:W-:Y:S02]  /*02f0*/  IMAD.WIDE R10, R3.reuse, 0x4, R8 ;  /* 0x00000004030a7825 */ /* 0x040fe400078e0208 */
[----:B------:R-:W5:Y:S02]  /*0300*/  LDG.E R8, desc[UR6][R8.64] ;  /* 0x0000000608087981 */ /* 0x000f64000c1e1900 */
[----:B0-----:R-:W-:-:S05]  /*0310*/  IMAD.WIDE R14, R3, 0x4, R10 ;  /* 0x00000004030e7825 */ /* 0x001fca00078e020a */
[----:B------:R-:W5:Y:S04]  /*0320*/  LDG.E R13, desc[UR6][R14.64] ;  /* 0x000000060e0d7981 */ /* 0x000f68000c1e1900 */
[----:B------:R-:W5:Y:S04]  /*0330*/  LDG.E R9, desc[UR6][R10.64] ;  /* 0x000000060a097981 */ /* 0x000f68000c1e1900 */
[----:B------:R-:W5:Y:S04]  /*0340*/  LDG.E R11, desc[UR6][R4.64+-0x4] ;  /* 0xfffffc06040b7981 */ /* 0x000f68000c1e1900 */
[----:B------:R-:W5:Y:S01]  /*0350*/  LDG.E R10, desc[UR6][R4.64+0x8] ;  /* 0x00000806040a7981 */ /* 0x000f62000c1e1900 */
[----:B--2---:R-:W-:Y:S01]  /*0360*/  FFMA R24, R21, R24, R26 ;  /* 0x0000001815187223 */ /* 0x004fe2000000001a */
[----:B------:R-:W-:-:S02]  /*0370*/  IMAD.WIDE R26, R3, 0x4, R14 ;  /* 0x00000004031a7825 */ /* 0x000fc400078e020e */
[----:B------:R-:W2:Y:S04]  /*0380*/  LDG.E R21, desc[UR6][R4.64] ;  /* 0x0000000604157981 */ /* 0x000ea8000c1e1900 */
[----:B------:R-:W2:Y:S01]  /*0390*/  LDG.E R14, desc[UR6][R4.64+0x4] ;  /* 0x00000406040e7981 */ /* 0x000ea2000c1e1900 */
[----:B-1----:R-:W-:-:S03]  /*03a0*/  IMAD.WIDE R6, R3, 0x4, R26 ;  /* 0x0000000403067825 */ /* 0x002fc600078e021a */
[----:B------:R-:W2:Y:S04]  /*03b0*/  LDG.E R15, desc[UR6][R4.64+0xc] ;  /* 0x00000c06040f7981 */ /* 0x000ea8000c1e1900 */
[----:B------:R-:W2:Y:S04]  /*03c0*/  LDG.E R6, desc[UR6][R6.64] ;  /* 0x0000000606067981 */ /* 0x000ea8000c1e1900 */
[----:B------:R-:W2:Y:S01]  /*03d0*/  LDG.E R5, desc[UR6][R26.64] ;  /* 0x000000061a057981 */ /* 0x000ea2000c1e1900 */
[----:B---3--:R-:W-:Y:S01]  /*03e0*/  FFMA R12, R23, R12, R24 ;  /* 0x0000000c170c7223 */ /* 0x008fe20000000018 */
[----:B------:R-:W-:-:S03]  /*03f0*/  IADD3 R20, PT, PT, R20, 0x8, RZ ;  /* 0x0000000814147810 */ /* 0x000fc60007ffe0ff */
[----:B----4-:R-:W-:Y:S01]  /*0400*/  FFMA R12, R29, R28, R12 ;  /* 0x0000001c1d0c7223 */ /* 0x010fe2000000000c */
[----:B------:R-:W-:Y:S02]  /*0410*/  ISETP.NE.AND P1, PT, R20, RZ, PT ;  /* 0x000000ff1400720c */ /* 0x000fe40003f25270 */
[----:B------:R-:W-:Y:S01]  /*0420*/  LEA R22, R3, R22, 0x3 ;  /* 0x0000001603167211 */ /* 0x000fe200078e18ff */
[----:B-----5:R-:W-:Y:S01]  /*0430*/  FFMA R8, R11, R8, R12 ;  /* 0x000000080b087223 */ /* 0x020fe2000000000c */
[----:B------:R-:W-:-:S03]  /*0440*/  IADD3 R2, PT, PT, R2, 0x8, RZ ;  /* 0x0000000802027810 */ /* 0x000fc60007ffe0ff */
[----:B--2---:R-:W-:-:S04]  /*0450*/  FFMA R9, R21, R9, R8 ;  /* 0x0000000915097223 */ /* 0x004fc80000000008 */
[----:B------:R-:W-:-:S04]  /*0460*/  FFMA R9, R14, R13, R9 ;  /* 0x0000000d0e097223 */ /* 0x000fc80000000009 */
[----:B------:R-:W-:-:S04]  /*0470*/  FFMA R10, R10, R5, R9 ;  /* 0x000000050a0a7223 */ /* 0x000fc80000000009 */
[----:B------:R-:W-:Y:S01]  /*0480*/  FFMA R26, R15, R6, R10 ;  /* 0x000000060f1a7223 */ /* 0x000fe2000000000a */
[----:B------:R-:W-:Y:S06]  /*0490*/  @P1 BRA `(.L_x_54) ;  /* 0xfffffffc005c1947 */ /* 0x000fec000383ffff */
.L_x_53:
        /* <DEDUP_REMOVED lines=9> */
[----:B0-----:R-:W-:-:S04]  /*0530*/  IMAD.WIDE R10, R9, 0x4, R10 ;  /* 0x00000004090a7825 */ /* 0x001fc800078e020a */
[----:B------:R-:W-:Y:S02]  /*0540*/  IMAD.WIDE R12, R3, 0x4, R10 ;  /* 0x00000004030c7825 */ /* 0x000fe400078e020a */
[----:B------:R-:W2:Y:S02]  /*0550*/  LDG.E R10, desc[UR6][R10.64] ;  /* 0x000000060a0a7981 */ /* 0x000ea4000c1e1900 */
[----:B-1----:R-:W-:-:S04]  /*0560*/  IMAD.WIDE R4, R7, 0x4, R4 ;  /* 0x0000000407047825 */ /* 0x002fc800078e0204 */
[C---:B------:R-:W-:Y:S01]  /*0570*/  IMAD.WIDE R6, R3.reuse, 0x4, R12 ;  /* 0x0000000403067825 */ /* 0x040fe200078e020c */
[----:B------:R-:W2:Y:S04]  /*0580*/  LDG.E R15, desc[UR6][R4.64] ;  /* 0x00000006040f7981 */ /* 0x000ea8000c1e1900 */
[----:B------:R-:W3:Y:S01]  /*0590*/  LDG.E R12, desc[UR6][R12.64] ;  /* 0x000000060c0c7981 */ /* 0x000ee2000c1e1900 */
[----:B------:R-:W-:-:S03]  /*05a0*/  IMAD.WIDE R8, R3, 0x4, R6 ;  /* 0x0000000403087825 */ /* 0x000fc600078e0206 */
[----:B------:R-:W3:Y:S04]  /*05b0*/  LDG.E R14, desc[UR6][R4.64+0x4] ;  /* 0x00000406040e7981 */ /* 0x000ee8000c1e1900 */
[----:B------:R-:W4:Y:S04]  /*05c0*/  LDG.E R20, desc[UR6][R6.64] ;  /* 0x0000000606147981 */ /* 0x000f28000c1e1900 */
[----:B------:R-:W4:Y:S04]  /*05d0*/  LDG.E R21, desc[UR6][R4.64+0x8] ;  /* 0x0000080604157981 */ /* 0x000f28000c1e1900 */
[----:B------:R-:W5:Y:S04]  /*05e0*/  LDG.E R23, desc[UR6][R4.64+0xc] ;  /* 0x00000c0604177981 */ /* 0x000f68000c1e1900 */
[----:B------:R-:W5:Y:S01]  /*05f0*/  LDG.E R8, desc[UR6][R8.64] ;  /* 0x0000000608087981 */ /* 0x000f62000c1e1900 */
[----:B------:R-:W-:Y:S01]  /*0600*/  IADD3 R19, PT, PT, R19, 0x4, RZ ;  /* 0x0000000413137810 */ /* 0x000fe20007ffe0ff */
[----:B--2---:R-:W-:-:S04]  /*0610*/  FFMA R15, R15, R10, R26 ;  /* 0x0000000a0f0f7223 */ /* 0x004fc8000000001a */
[----:B---3--:R-:W-:-:S04]  /*0620*/  FFMA R14, R14, R12, R15 ;  /* 0x0000000c0e0e7223 */ /* 0x008fc8000000000f */
[----:B----4-:R-:W-:-:S04]  /*0630*/  FFMA R14, R21, R20, R14 ;  /* 0x00000014150e7223 */ /* 0x010fc8000000000e */
[----:B-----5:R-:W-:-:S07]  /*0640*/  FFMA R26, R23, R8, R14 ;  /* 0x00000008171a7223 */ /* 0x020fce000000000e */
.L_x_55:
[----:B------:R-:W-:Y:S05]  /*0650*/  @!P1 BRA `(.L_x_52) ;  /* 0x0000000000689947 */ /* 0x000fea0003800000 */
[----:B------:R-:W0:Y:S01]  /*0660*/  LDC.64 R10, c[0x0][0x388] ;  /* 0x0000e200ff0a7b82 */ /* 0x000e220000000a00 */
[----:B------:R-:W-:Y:S02]  /*0670*/  ISETP.NE.AND P0, PT, R2, 0x1, PT ;  /* 0x000000010200780c */ /* 0x000fe40003f05270 */
[----:B------:R-:W-:-:S04]  /*0680*/  LOP3.LUT R17, R17, 0x1, RZ, 0xc0, !PT ;  /* 0x0000000111117812 */ /* 0x000fc800078ec0ff */
[----:B------:R-:W-:Y:S01]  /*0690*/  ISETP.NE.U32.AND P1, PT, R17, 0x1, PT ;  /* 0x000000011100780c */ /* 0x000fe20003f25070 */
[----:B------:R-:W1:Y:S06]  /*06a0*/  LDC.64 R8, c[0x0][0x380] ;  /* 0x0000e000ff087b82 */ /* 0x000e6c0000000a00 */
[C---:B------:R-:W-:Y:S01]  /*06b0*/  @P0 IMAD R15, R19.reuse, R3, R16 ;  /* 0x00000003130f0224 */ /* 0x040fe200078e0210 */
[----:B------:R-:W-:Y:S01]  /*06c0*/  @P0 IADD3 R13, PT, PT, R18, R19, RZ ;  /* 0x00000013120d0210 */ /* 0x000fe20007ffe0ff */
[----:B------:R-:W2:Y:S01]  /*06d0*/  LDC.64 R6, c[0x0][0x380] ;  /* 0x0000e000ff067b82 */ /* 0x000ea20000000a00 */
[----:B------:R-:W-:-:S07]  /*06e0*/  @P0 IADD3 R19, PT, PT, R19, 0x2, RZ ;  /* 0x0000000213130810 */ /* 0x000fce0007ffe0ff */
[----:B------:R-:W3:Y:S01]  /*06f0*/  LDC.64 R4, c[0x0][0x388] ;  /* 0x0000e200ff047b82 */ /* 0x000ee20000000a00 */
[----:B0-----:R-:W-:Y:S01]  /*0700*/  @P0 IMAD.WIDE R10, R15, 0x4, R10 ;  /* 0x000000040f0a0825 */ /* 0x001fe200078e020a */
[----:B------:R-:W-:-:S03]  /*0710*/  @!P1 IADD3 R15, PT, PT, R18, R19, RZ ;  /* 0x00000013120f9210 */ /* 0x000fc60007ffe0ff */
[----:B------:R-:W-:Y:S01]  /*0720*/  @!P1 IMAD R19, R19, R3, R16 ;  /* 0x0000000313139224 */ /* 0x000fe200078e0210 */
[----:B------:R-:W4:Y:S01]  /*0730*/  @P0 LDG.E R2, desc[UR6][R10.64] ;  /* 0x000000060a020981 */ /* 0x000f22000c1e1900 */
[----:B-1----:R-:W-:-:S04]  /*0740*/  @P0 IMAD.WIDE R8, R13, 0x4, R8 ;  /* 0x000000040d080825 */ /* 0x002fc800078e0208 */
[----:B------:R-:W-:Y:S01]  /*0750*/  @P0 IMAD.WIDE R12, R3, 0x4, R10 ;  /* 0x00000004030c0825 */ /* 0x000fe200078e020a */
[----:B------:R-:W4:Y:S03]  /*0760*/  @P0 LDG.E R17, desc[UR6][R8.64] ;  /* 0x0000000608110981 */ /* 0x000f26000c1e1900 */
[----:B--2---:R-:W-:Y:S01]  /*0770*/  @!P1 IMAD.WIDE R6, R15, 0x4, R6 ;  /* 0x000000040f069825 */ /* 0x004fe200078e0206 */
[----:B------:R-:W2:Y:S04]  /*0780*/  @P0 LDG.E R21, desc[UR6][R8.64+0x4] ;  /* 0x0000040608150981 */ /* 0x000ea8000c1e1900 */
[----:B------:R-:W2:Y:S01]  /*0790*/  @P0 LDG.E R12, desc[UR6][R12.64] ;  /* 0x000000060c0c0981 */ /* 0x000ea2000c1e1900 */
[----:B---3--:R-:W-:-:S03]  /*07a0*/  @!P1 IMAD.WIDE R4, R19, 0x4, R4 ;  /* 0x0000000413049825 */ /* 0x008fc600078e0204 */
[----:B------:R-:W3:Y:S04]  /*07b0*/  @!P1 LDG.E R7, desc[UR6][R6.64] ;  /* 0x0000000606079981 */ /* 0x000ee8000c1e1900 */
[----:B------:R-:W3:Y:S01]  /*07c0*/  @!P1 LDG.E R4, desc[UR6][R4.64] ;  /* 0x0000000604049981 */ /* 0x000ee2000c1e1900 */
[----:B----4-:R-:W-:-:S04]  /*07d0*/  @P0 FFMA R2, R17, R2, R26 ;  /* 0x0000000211020223 */ /* 0x010fc8000000001a */
[----:B--2---:R-:W-:-:S04]  /*07e0*/  @P0 FFMA R26, R21, R12, R2 ;  /* 0x0000000c151a0223 */ /* 0x004fc80000000002 */
[----:B---3--:R-:W-:-:S07]  /*07f0*/  @!P1 FFMA R26, R7, R4, R26 ;  /* 0x00000004071a9223 */ /* 0x008fce000000001a */
.L_x_52:
[----:B------:R-:W0:Y:S01]  /*0800*/  LDC.64 R4, c[0x0][0x390] ;  /* 0x0000e400ff047b82 */ /* 0x000e220000000a00 */
[----:B------:R-:W-:-:S04]  /*0810*/  IMAD R3, R0, R3, R16 ;  /* 0x0000000300037224 */ /* 0x000fc800078e0210 */
[----:B0-----:R-:W-:-:S05]  /*0820*/  IMAD.WIDE R2, R3, 0x4, R4 ;  /* 0x0000000403027825 */ /* 0x001fca00078e0204 */
[----:B------:R-:W-:Y:S01]  /*0830*/  STG.E desc[UR6][R2.64], R26 ;  /* 0x0000001a02007986 */ /* 0x000fe2000c101906 */
[----:B------:R-:W-:Y:S05]  /*0840*/  EXIT ;  /* 0x000000000000794d */ /* 0x000fea0003800000 */
.L_x_56:
        /* <DEDUP_REMOVED lines=11> */
.L_x_78:


//--------------------- .text._Z9matrixMulPfS_S_i --------------------------
	.section	.text._Z9matrixMulPfS_S_i,"ax",@progbits
	.align	128
        .global         _Z9matrixMulPfS_S_i
        .type           _Z9matrixMulPfS_S_i,@function
        .size           _Z9matrixMulPfS_S_i,(.L_x_79 - _Z9matrixMulPfS_S_i)
        .other          _Z9matrixMulPfS_S_i,@"STO_CUDA_ENTRY STV_DEFAULT"
_Z9matrixMulPfS_S_i:
.text._Z9matrixMulPfS_S_i:
[----:B------:R-:W-:Y:S01]  /*0000*/  LDC R1, c[0x0][0x37c] ;  /* 0x0000df00ff017b82 */ /* 0x000fe20000000800 */
[----:B------:R-:W0:Y:S07]  /*0010*/  S2R R3, SR_TID.X ;  /* 0x0000000000037919 */ /* 0x000e2e0000002100 */
[----:B------:R-:W1:Y:S01]  /*0020*/  S2UR UR4, SR_CTAID.Y ;  /* 0x00000000000479c3 */ /* 0x000e620000002600 */
[----:B------:R-:W2:Y:S07]  /*0030*/  S2R R9, SR_TID.Y ;  /* 0x0000000000097919 */ /* 0x000eae0000002200 */
[----:B------:R-:W0:Y:S08]  /*0040*/  S2UR UR6, SR_CTAID.X ;  /* 0x00000000000679c3 */ /* 0x000e300000002500 */
[----:B------:R-:W0:Y:S01]  /*0050*/  LDC R4, c[0x0][0x360] ;  /* 0x0000d800ff047b82 */ /* 0x000e220000000800 */
[----:B------:R-:W1:Y:S07]  /*0060*/  LDCU UR5, c[0x0][0x364] ;  /* 0x00006c80ff0577ac */ /* 0x000e6e0008000800 */
[----:B------:R-:W3:Y:S01]  /*0070*/  LDC R0, c[0x0][0x398] ;  /* 0x0000e600ff007b82 */ /* 0x000ee20000000800 */
[----:B-1----:R-:W-:Y:S01]  /*0080*/  UIMAD UR4, UR4, UR5, URZ ;  /* 0x00000005040472a4 */ /* 0x002fe2000f8e02ff */
[----:B0-----:R-:W-:-:S05]  /*0090*/  IMAD R4, R4, UR6, R3 ;  /* 0x0000000604047c24 */ /* 0x001fca000f8e0203 */
[----:B--2---:R-:W-:-:S04]  /*00a0*/  IADD3 R3, PT, PT, R9, UR4, RZ ;  /* 0x0000000409037c10 */ /* 0x004fc8000fffe0ff */
[----:B------:R-:W-:-:S04]  /*00b0*/  VIMNMX R5, PT, PT, R4, R3, !PT ;  /* 0x0000000304057248 */ /* 0x000fc80007fe0100 */
[----:B---3--:R-:W-:-:S13]  /*00c0*/  ISETP.GE.AND P0, PT, R5, R0, PT ;  /* 0x000000000500720c */ /* 0x008fda0003f06270 */
[----:B------:R-:W-:Y:S05]  /*00d0*/  @P0 EXIT ;  /* 0x000000000000094d */ /* 0x000fea0003800000 */
[C---:B------:R-:W-:Y:S01]  /*00e0*/  ISETP.GE.U32.AND P1, PT, R0.reuse, 0x8, PT ;  /* 0x000000080000780c */ /* 0x040fe20003f26070 */
[----:B------:R-:W0:Y:S01]  /*00f0*/  LDCU.64 UR8, c[0x0][0x358] ;  /* 0x00006b00ff0877ac */ /* 0x000e220008000a00 */
[----:B------:R-:W-:Y:S01]  /*0100*/  LOP3.LUT R2, R0, 0x7, RZ, 0xc0, !PT ;  /* 0x0000000700027812 */ /* 0x000fe200078ec0ff */
[----:B------:R-:W-:Y:S02]  /*0110*/  HFMA2 R10, -RZ, RZ, 0, 0 ;  /* 0x00000000ff0a7431 */ /* 0x000fe400000001ff */
[----:B------:R-:W-:Y:S01]  /*0120*/  IMAD R4, R4, R0, RZ ;  /* 0x0000000004047224 */ /* 0x000fe200078e02ff */
[----:B------:R-:W-:Y:S02]  /*0130*/  MOV R7, RZ ;  /* 0x000000ff00077202 */ /* 0x000fe40000000f00 */
[----:B------:R-:W-:-:S05]  /*0140*/  ISETP.NE.AND P0, PT, R2, RZ, PT ;  /* 0x000000ff0200720c */ /* 0x000fca0003f05270 */
[----:B------:R-:W-:Y:S08]  /*0150*/  @!P1 BRA `(.L_x_57) ;  /* 0x0000000000fc9947 */ /* 0x000ff00003800000 */
[----:B------:R-:W1:Y:S01]  /*0160*/  LDCU.64 UR6, c[0x0][0x380] ;  /* 0x00007000ff0677ac */ /* 0x000e620008000a00 */
[C---:B------:R-:W-:Y:S01]  /*0170*/  LOP3.LUT R7, R0.reuse, 0x7ffffff8, RZ, 0xc0, !PT ;  /* 0x7ffffff800077812 */ /* 0x040fe200078ec0ff */
[C-C-:B------:R-:W-:Y:S01]  /*0180*/  IMAD R11, R0.reuse, 0x3, R3.reuse ;  /* 0x00000003000b7824 */ /* 0x140fe200078e0203 */
[CC--:B------:R-:W-:Y:S01]  /*0190*/  LEA R5, R0.reuse, R3.reuse, 0x1 ;  /* 0x0000000300057211 */ /* 0x0c0fe200078e08ff */
[C-C-:B------:R-:W-:Y:S01]  /*01a0*/  IMAD R15, R0.reuse, 0x5, R3.reuse ;  /* 0x00000005000f7824 */ /* 0x140fe200078e0203 */
[CC--:B------:R-:W-:Y:S01]  /*01b0*/  LEA R13, R0.reuse, R3.reuse, 0x2 ;  /* 0x00000003000d7211 */ /* 0x0c0fe200078e10ff */
[C-C-:B------:R-:W-:Y:S01]  /*01c0*/  IMAD R17, R0.reuse, 0x6, R3.reuse ;  /* 0x0000000600117824 */ /* 0x140fe200078e0203 */
[----:B------:R-:W-:Y:S01]  /*01d0*/  MOV R10, RZ ;  /* 0x000000ff000a7202 */ /* 0x000fe20000000f00 */
[----:B------:R-:W-:Y:S01]  /*01e0*/  IMAD R25, R0, 0x7, R3 ;  /* 0x0000000700197824 */ /* 0x000fe200078e0203 */
[----:B------:R-:W-:Y:S02]  /*01f0*/  MOV R8, R4 ;  /* 0x0000000400087202 */ /* 0x000fe40000000f00 */
[----:B------:R-:W-:-:S02]  /*0200*/  MOV R29, R3 ;  /* 0x00000003001d7202 */ /* 0x000fc40000000f00 */
[----:B------:R-:W-:Y:S02]  /*0210*/  IADD3 R6, PT, PT, -R7, RZ, RZ ;  /* 0x000000ff07067210 */ /* 0x000fe40007ffe1ff */
[----:B------:R-:W-:Y:S01]  /*0220*/  IADD3 R9, PT, PT, R0, UR4, R9 ;  /* 0x0000000400097c10 */ /* 0x000fe2000fffe009 */
[----:B-1----:R-:W-:-:S04]  /*0230*/  UIADD3 UR5, UP0, UPT, UR6, 0x10, URZ ;  /* 0x0000001006057890 */ /* 0x002fc8000ff1e0ff */
[----:B------:R-:W-:-:S12]  /*0240*/  UIADD3.X UR4, UPT, UPT, URZ, UR7, URZ, UP0, !UPT ;  /* 0x00000007ff047290 */ /* 0x000fd800087fe4ff */
.L_x_58:
[----:B------:R-:W1:Y:S01]  /*0250*/  LDC.64 R18, c[0x0][0x388] ;  /* 0x0000e200ff127b82 */ /* 0x000e620000000a00 */
[----:B------:R-:W-:Y:S02]  /*0260*/  MOV R20, UR5 ;  /* 0x0000000500147c02 */ /* 0x000fe40008000f00 */
[----:B------:R-:W-:-:S03]  /*0270*/  MOV R21, UR4 ;  /* 0x0000000400157c02 */ /* 0x000fc60008000f00 */
[----:B------:R-:W-:-:S05]  /*0280*/  IMAD.WIDE R20, R8, 0x4, R20 ;  /* 0x0000000408147825 */ /* 0x000fca00078e0214 */
[----:B0-----:R-:W2:Y:S04]  /*0290*/  LDG.E R12, desc[UR8][R20.64+-0x10] ;  /* 0xfffff008140c7981 */ /* 0x001ea8000c1e1900 */
[----:B------:R-:W3:Y:S04]  /*02a0*/  LDG.E R14, desc[UR8][R20.64+-0xc] ;  /* 0xfffff408140e7981 */ /* 0x000ee8000c1e1900 */
[----:B------:R-:W4:Y:S01]  /*02b0*/  LDG.E R28, desc[UR8][R20.64+-0x8] ;  /* 0xfffff808141c7981 */ /* 0x000f22000c1e1900 */
[----:B-1----:R-:W-:-:S03]  /*02c0*/  IMAD.WIDE.U32 R22, R29, 0x4, R18 ;  /* 0x000000041d167825 */ /* 0x002fc600078e0012 */
[----:B------:R-:W5:Y:S04]  /*02d0*/  LDG.E R16, desc[UR8][R20.64+-0x4] ;  /* 0xfffffc0814107981 */ /* 0x000f68000c1e1900 */
[----:B------:R-:W2:Y:S01]  /*02e0*/  LDG.E R23, desc[UR8][R22.64] ;  /* 0x0000000816177981 */ /* 0x000ea2000c1e1900 */
[----:B------:R-:W-:-:S04]  /*02f0*/  IMAD.WIDE.U32 R26, R9, 0x4, R18 ;  /* 0x00000004091a7825 */ /* 0x000fc800078e0012 */
[----:B--2---:R-:W-:Y:S01]  /*0300*/  FFMA R10, R12, R23, R10 ;  /* 0x000000170c0a7223 */ /* 0x004fe2000000000a */
[--C-:B------:R-:W-:Y:S01]  /*0310*/  IMAD.WIDE.U32 R22, R5, 0x4, R18.reuse ;  /* 0x0000000405167825 */ /* 0x100fe200078e0012 */
[----:B------:R0:W3:Y:S05]  /*0320*/  LDG.E R12, desc[UR8][R26.64] ;  /* 0x000000081a0c7981 */ /* 0x0000ea000c1e1900 */
[----:B------:R-:W4:Y:S01]  /*0330*/  LDG.E R23, desc[UR8][R22.64] ;  /* 0x0000000816177981 */ /* 0x000f22000c1e1900 */
[----:B0-----:R-:W-:-:S05]  /*0340*/  IMAD.WIDE.U32 R26, R11, 0x4, R18 ;  /* 0x000000040b1a7825 */ /* 0x001fca00078e0012 */
[----:B------:R0:W5:Y:S02]  /*0350*/  LDG.E R24, desc[UR8][R26.64] ;  /* 0x000000081a187981 */ /* 0x000164000c1e1900 */
[----:B0-----:R-:W-:-:S04]  /*0360*/  IMAD.WIDE.U32 R26, R13, 0x4, R18 ;  /* 0x000000040d1a7825 */ /* 0x001fc800078e0012 */
[----:B---3--:R-:W-:Y:S02]  /*0370*/  FFMA R10, R14, R12, R10 ;  /* 0x0000000c0e0a7223 */ /* 0x008fe4000000000a */
[----:B------:R-:W2:Y:S02]  /*0380*/  LDG.E R14, desc[UR8][R20.64+0x4] ;  /* 0x00000408140e7981 */ /* 0x000ea4000c1e1900 */
[----:B----4-:R-:W-:Y:S01]  /*0390*/  FFMA R10, R28, R23, R10 ;  /* 0x000000171c0a7223 */ /* 0x010fe2000000000a */
[----:B------:R-:W-:Y:S01]  /*03a0*/  IMAD.WIDE.U32 R22, R15, 0x4, R18 ;  /* 0x000000040f167825 */ /* 0x000fe200078e0012 */
[----:B------:R-:W3:Y:S04]  /*03b0*/  LDG.E R12, desc[UR8][R20.64+0x8] ;  /* 0x00000808140c7981 */ /* 0x000ee8000c1e1900 */
[----:B------:R-:W4:Y:S01]  /*03c0*/  LDG.E R28, desc[UR8][R20.64+0xc] ;  /* 0x00000c08141c7981 */ /* 0x000f22000c1e1900 */
[----:B-----5:R-:W-:-:S03]  /*03d0*/  FFMA R10, R16, R24, R10 ;  /* 0x00000018100a7223 */ /* 0x020fc6000000000a */
[----:B------:R-:W2:Y:S04]  /*03e0*/  LDG.E R23, desc[UR8][R22.64] ;  /* 0x0000000816177981 */ /* 0x000ea8000c1e1900 */
[----:B------:R0:W5:Y:S04]  /*03f0*/  LDG.E R24, desc[UR8][R26.64] ;  /* 0x000000081a187981 */ /* 0x000168000c1e1900 */
[----:B------:R-:W5:Y:S01]  /*0400*/  LDG.E R16, desc[UR8][R20.64] ;  /* 0x0000000814107981 */ /* 0x000f62000c1e1900 */
[----:B0-----:R-:W-:-:S04]  /*0410*/  IMAD.WIDE.U32 R26, R17, 0x4, R18 ;  /* 0x00000004111a7825 */ /* 0x001fc800078e0012 */
[----:B------:R-:W-:Y:S02]  /*0420*/  IMAD.WIDE.U32 R18, R25, 0x4, R18 ;  /* 0x0000000419127825 */ /* 0x000fe400078e0012 */
[----:B------:R-:W3:Y:S04]  /*0430*/  LDG.E R27, desc[UR8][R26.64] ;  /* 0x000000081a1b7981 */ /* 0x000ee8000c1e1900 */
[----:B------:R-:W4:Y:S01]  /*0440*/  LDG.E R19, desc[UR8][R18.64] ;  /* 0x0000000812137981 */ /* 0x000f22000c1e1900 */
[----:B------:R-:W-:-:S04]  /*0450*/  IADD3 R6, PT, PT, R6, 0x8, RZ ;  /* 0x0000000806067810 */ /* 0x000fc80007ffe0ff */
[----:B------:R-:W-:Y:S02]  /*0460*/  ISETP.NE.AND P1, PT, R6, RZ, PT ;  /* 0x000000ff0600720c */ /* 0x000fe40003f25270 */
[C---:B------:R-:W-:Y:S02]  /*0470*/  LEA R9, R0.reuse, R9, 0x3 ;  /* 0x0000000900097211 */ /* 0x040fe400078e18ff */
[C---:B------:R-:W-:Y:S02]  /*0480*/  LEA R5, R0.reuse, R5, 0x3 ;  /* 0x0000000500057211 */ /* 0x040fe400078e18ff */
[C---:B------:R-:W-:Y:S02]  /*0490*/  LEA R11, R0.reuse, R11, 0x3 ;  /* 0x0000000b000b7211 */ /* 0x040fe400078e18ff */
[C---:B------:R-:W-:Y:S02]  /*04a0*/  LEA R13, R0.reuse, R13, 0x3 ;  /* 0x0000000d000d7211 */ /* 0x040fe400078e18ff */
[----:B------:R-:W-:-:S02]  /*04b0*/  LEA R15, R0, R15, 0x3 ;  /* 0x0000000f000f7211 */ /* 0x000fc400078e18ff */
[C---:B------:R-:W-:Y:S02]  /*04c0*/  LEA R17, R0.reuse, R17, 0x3 ;  /* 0x0000001100117211 */ /* 0x040fe400078e18ff */
[C---:B------:R-:W-:Y:S02]  /*04d0*/  LEA R25, R0.reuse, R25, 0x3 ;  /* 0x0000001900197211 */ /* 0x040fe400078e18ff */
[----:B------:R-:W-:Y:S02]  /*04e0*/  LEA R29, R0, R29, 0x3 ;  /* 0x0000001d001d7211 */ /* 0x000fe400078e18ff */
[----:B------:R-:W-:Y:S01]  /*04f0*/  IADD3 R8, PT, PT, R8, 0x8, RZ ;  /* 0x0000000808087810 */ /* 0x000fe20007ffe0ff */
[----:B-----5:R-:W-:-:S04]  /*0500*/  FFMA R10, R16, R24, R10 ;  /* 0x00000018100a7223 */ /* 0x020fc8000000000a */
[----:B--2---:R-:W-:-:S04]  /*0510*/  FFMA R10, R14, R23, R10 ;  /* 0x000000170e0a7223 */ /* 0x004fc8000000000a */
[----:B---3--:R-:W-:-:S04]  /*0520*/  FFMA R10, R12, R27, R10 ;  /* 0x0000001b0c0a7223 */ /* 0x008fc8000000000a */
[----:B----4-:R-:W-:Y:S01]  /*0530*/  FFMA R10, R28, R19, R10 ;  /* 0x000000131c0a7223 */ /* 0x010fe2000000000a */
[----:B------:R-:W-:Y:S06]  /*0540*/  @P1 BRA `(.L_x_58) ;  /* 0xfffffffc00401947 */ /* 0x000fec000383ffff */
.L_x_57:
[----:B------:R-:W-:Y:S05]  /*0550*/  @!P0 BRA `(.L_x_59) ;  /* 0x0000000000e48947 */ /* 0x000fea0003800000 */
[----:B------:R-:W-:Y:S02]  /*0560*/  ISETP.GE.U32.AND P0, PT, R2, 0x4, PT ;  /* 0x000000040200780c */ /* 0x000fe40003f06070 */
[----:B------:R-:W-:-:S04]  /*0570*/  LOP3.LUT R6, R0, 0x3, RZ, 0xc0, !PT ;  /* 0x0000000300067812 */ /* 0x000fc800078ec0ff */
[----:B------:R-:W-:-:S07]  /*0580*/  ISETP.NE.AND P1, PT, R6, RZ, PT ;  /* 0x000000ff0600720c */ /* 0x000fce0003f25270 */
[----:B------:R-:W-:Y:S06]  /*0590*/  @!P0 BRA `(.L_x_60) ;  /* 0x0000000000648947 */ /* 0x000fec0003800000 */
[----:B------:R-:W1:Y:S01]  /*05a0*/  LDC.64 R8, c[0x0][0x388] ;  /* 0x0000e200ff087b82 */ /* 0x000e620000000a00 */
[----:B------:R-:W-:Y:S01]  /*05b0*/  IMAD R19, R7, R0, R3 ;  /* 0x0000000007137224 */ /* 0x000fe200078e0203 */
[----:B------:R-:W-:-:S04]  /*05c0*/  IADD3 R5, PT, PT, R4, R7, RZ ;  /* 0x0000000704057210 */ /* 0x000fc80007ffe0ff */
[-C--:B------:R-:W-:Y:S02]  /*05d0*/  IADD3 R17, PT, PT, R19, R0.reuse, RZ ;  /* 0x0000000013117210 */ /* 0x080fe40007ffe0ff */
[----:B------:R-:W2:Y:S02]  /*05e0*/  LDC.64 R12, c[0x0][0x380] ;  /* 0x0000e000ff0c7b82 */ /* 0x000ea40000000a00 */
[----:B------:R-:W-:Y:S01]  /*05f0*/  IADD3 R11, PT, PT, R17, R0, RZ ;  /* 0x00000000110b7210 */ /* 0x000fe20007ffe0ff */
[----:B-1----:R-:W-:-:S04]  /*0600*/  IMAD.WIDE.U32 R18, R19, 0x4, R8 ;  /* 0x0000000413127825 */ /* 0x002fc800078e0008 */
[----:B------:R-:W-:Y:S02]  /*0610*/  IMAD.WIDE.U32 R16, R17, 0x4, R8 ;  /* 0x0000000411107825 */ /* 0x000fe400078e0008 */
[----:B0-----:R-:W3:Y:S02]  /*0620*/  LDG.E R18, desc[UR8][R18.64] ;  /* 0x0000000812127981 */ /* 0x001ee4000c1e1900 */
[----:B--2---:R-:W-:Y:S02]  /*0630*/  IMAD.WIDE R12, R5, 0x4, R12 ;  /* 0x00000004050c7825 */ /* 0x004fe400078e020c */
[----:B------:R-:W2:Y:S02]  /*0640*/  LDG.E R16, desc[UR8][R16.64] ;  /* 0x0000000810107981 */ /* 0x000ea4000c1e1900 */
[C-C-:B------:R-:W-:Y:S01]  /*0650*/  IMAD.WIDE.U32 R14, R11.reuse, 0x4, R8.reuse ;  /* 0x000000040b0e7825 */ /* 0x140fe200078e0008 */
[----:B------:R-:W-:Y:S01]  /*0660*/  IADD3 R11, PT, PT, R11, R0, RZ ;  /* 0x000000000b0b7210 */ /* 0x000fe20007ffe0ff */
[----:B------:R-:W3:Y:S04]  /*0670*/  LDG.E R5, desc[UR8][R12.64] ;  /* 0x000000080c057981 */ /* 0x000ee8000c1e1900 */
[----:B------:R-:W2:Y:S01]  /*0680*/  LDG.E R2, desc[UR8][R12.64+0x4] ;  /* 0x000004080c027981 */ /* 0x000ea2000c1e1900 */
[----:B------:R-:W-:-:S03]  /*0690*/  IMAD.WIDE.U32 R8, R11, 0x4, R8 ;  /* 0x000000040b087825 */ /* 0x000fc600078e0008 */
[----:B------:R-:W4:Y:S04]  /*06a0*/  LDG.E R14, desc[UR8][R14.64] ;  /* 0x000000080e0e7981 */ /* 0x000f28000c1e1900 */
[----:B------:R-:W4:Y:S04]  /*06b0*/  LDG.E R11, desc[UR8][R12.64+0x8] ;  /* 0x000008080c0b7981 */ /* 0x000f28000c1e1900 */
[----:B------:R-:W5:Y:S04]  /*06c0*/  LDG.E R21, desc[UR8][R12.64+0xc] ;  /* 0x00000c080c157981 */ /* 0x000f68000c1e1900 */
[----:B------:R-:W5:Y:S01]  /*06d0*/  LDG.E R8, desc[UR8][R8.64] ;  /* 0x0000000808087981 */ /* 0x000f62000c1e1900 */
[----:B------:R-:W-:Y:S01]  /*06e0*/  IADD3 R7, PT, PT, R7, 0x4, RZ ;  /* 0x0000000407077810 */ /* 0x000fe20007ffe0ff */
[----:B---3--:R-:W-:-:S04]  /*06f0*/  FFMA R5, R5, R18, R10 ;  /* 0x0000001205057223 */ /* 0x008fc8000000000a */
[----:B--2---:R-:W-:-:S04]  /*0700*/  FFMA R2, R2, R16, R5 ;  /* 0x0000001002027223 */ /* 0x004fc80000000005 */
[----:B----4-:R-:W-:-:S04]  /*0710*/  FFMA R2, R11, R14, R2 ;  /* 0x0000000e0b027223 */ /* 0x010fc80000000002 */
[----:B-----5:R-:W-:-:S07]  /*0720*/  FFMA R10, R21, R8, R2 ;  /* 0x00000008150a7223 */ /* 0x020fce0000000002 */
.L_x_60:
[----:B------:R-:W-:Y:S05]  /*0730*/  @!P1 BRA `(.L_x_59) ;  /* 0x00000000006c9947 */ /* 0x000fea0003800000 */
[----:B------:R-:W1:Y:S01]  /*0740*/  LDC.64 R18, c[0x0][0x388] ;  /* 0x0000e200ff127b82 */ /* 0x000e620000000a00 */
[----:B------:R-:W-:Y:S02]  /*0750*/  ISETP.NE.AND P0, PT, R6, 0x1, PT ;  /* 0x000000010600780c */ /* 0x000fe40003f05270 */
[----:B------:R-:W-:-:S04]  /*0760*/  LOP3.LUT R2, R0, 0x1, RZ, 0xc0, !PT ;  /* 0x0000000100027812 */ /* 0x000fc800078ec0ff */
[----:B------:R-:W-:Y:S01]  /*0770*/  ISETP.NE.U32.AND P1, PT, R2, 0x1, PT ;  /* 0x000000010200780c */ /* 0x000fe20003f25070 */
[----:B------:R-:W2:Y:S06]  /*0780*/  LDC.64 R8, c[0x0][0x380] ;  /* 0x0000e000ff087b82 */ /* 0x000eac0000000a00 */
[C---:B------:R-:W-:Y:S01]  /*0790*/  @P0 IMAD R17, R7.reuse, R0, R3 ;  /* 0x0000000007110224 */ /* 0x040fe200078e0203 */
[----:B------:R-:W-:Y:S01]  /*07a0*/  @P0 IADD3 R5, PT, PT, R4, R7, RZ ;  /* 0x0000000704050210 */ /* 0x000fe20007ffe0ff */
[----:B------:R-:W3:Y:S01]  /*07b0*/  LDC.64 R14, c[0x0][0x380] ;  /* 0x0000e000ff0e7b82 */ /* 0x000ee20000000a00 */
[----:B------:R-:W-:-:S02]  /*07c0*/  @P0 IADD3 R7, PT, PT, R7, 0x2, RZ ;  /* 0x0000000207070810 */ /* 0x000fc40007ffe0ff */
[----:B------:R-:W-:-:S05]  /*07d0*/  @P0 IADD3 R11, PT, PT, R17, R0, RZ ;  /* 0x00000000110b0210 */ /* 0x000fca0007ffe0ff */
[----:B------:R-:W4:Y:S01]  /*07e0*/  LDC.64 R12, c[0x0][0x388] ;  /* 0x0000e200ff0c7b82 */ /* 0x000f220000000a00 */
[----:B-1----:R-:W-:-:S04]  /*07f0*/  @P0 IMAD.WIDE.U32 R16, R17, 0x4, R18 ;  /* 0x0000000411100825 */ /* 0x002fc800078e0012 */
[----:B------:R-:W-:Y:S02]  /*0800*/  @P0 IMAD.WIDE.U32 R18, R11, 0x4, R18 ;  /* 0x000000040b120825 */ /* 0x000fe400078e0012 */
[----:B0-----:R-:W5:Y:S02]  /*0810*/  @P0 LDG.E R16, desc[UR8][R16.64] ;  /* 0x0000000810100981 */ /* 0x001f64000c1e1900 */
[----:B--2---:R-:W-:Y:S01]  /*0820*/  @P0 IMAD.WIDE R8, R5, 0x4, R8 ;  /* 0x0000000405080825 */ /* 0x004fe200078e0208 */
[----:B------:R-:W-:Y:S01]  /*0830*/  @!P1 IADD3 R5, PT, PT, R4, R7, RZ ;  /* 0x0000000704059210 */ /* 0x000fe20007ffe0ff */
[----:B------:R-:W2:Y:S02]  /*0840*/  @P0 LDG.E R18, desc[UR8][R18.64] ;  /* 0x0000000812120981 */ /* 0x000ea4000c1e1900 */
[----:B------:R-:W-:Y:S02]  /*0850*/  @!P1 IMAD R7, R7, R0, R3 ;  /* 0x0000000007079224 */ /* 0x000fe400078e0203 */
[----:B------:R-:W5:Y:S01]  /*0860*/  @P0 LDG.E R11, desc[UR8][R8.64] ;  /* 0x00000008080b0981 */ /* 0x000f62000c1e1900 */
[----:B---3--:R-:W-:-:S03]  /*0870*/  @!P1 IMAD.WIDE R14, R5, 0x4, R14 ;  /* 0x00000004050e9825 */ /* 0x008fc600078e020e */
[----:B------:R-:W2:Y:S04]  /*0880*/  @P0 LDG.E R0, desc[UR8][R8.64+0x4] ;  /* 0x0000040808000981 */ /* 0x000ea8000c1e1900 */
[----:B------:R-:W3:Y:S01]  /*0890*/  @!P1 LDG.E R15, desc[UR8][R14.64] ;  /* 0x000000080e0f9981 */ /* 0x000ee2000c1e1900 */
[----:B----4-:R-:W-:-:S06]  /*08a0*/  @!P1 IMAD.WIDE.U32 R12, R7, 0x4, R12 ;  /* 0x00000004070c9825 */ /* 0x010fcc00078e000c */
[----:B------:R-:W3:Y:S01]  /*08b0*/  @!P1 LDG.E R12, desc[UR8][R12.64] ;  /* 0x000000080c0c9981 */ /* 0x000ee2000c1e1900 */
[----:B-----5:R-:W-:-:S04]  /*08c0*/  @P0 FFMA R11, R11, R16, R10 ;  /* 0x000000100b0b0223 */ /* 0x020fc8000000000a */
[----:B--2---:R-:W-:-:S04]  /*08d0*/  @P0 FFMA R10, R0, R18, R11 ;  /* 0x00000012000a0223 */ /* 0x004fc8000000000b */
[----:B---3--:R-:W-:-:S07]  /*08e0*/  @!P1 FFMA R10, R15, R12, R10 ;  /* 0x0000000c0f0a9223 */ /* 0x008fce000000000a */
.L_x_59:
[----:B------:R-:W1:Y:S01]  /*08f0*/  LDC.64 R6, c[0x0][0x390] ;  /* 0x0000e400ff067b82 */ /* 0x000e620000000a00 */
[----:B------:R-:W-:-:S05]  /*0900*/  IADD3 R3, PT, PT, R3, R4, RZ ;  /* 0x0000000403037210 */ /* 0x000fca0007ffe0ff */
[----:B-1----:R-:W-:-:S05]  /*0910*/  IMAD.WIDE R2, R3, 0x4, R6 ;  /* 0x0000000403027825 */ /* 0x002fca00078e0206 */
[----:B0-----:R-:W-:Y:S01]  /*0920*/  STG.E desc[UR8][R2.64], R10 ;  /* 0x0000000a02007986 */ /* 0x001fe2000c101908 */
[----:B------:R-:W-:Y:S05]  /*0930*/  EXIT ;  /* 0x000000000000794d */ /* 0x000fea0003800000 */
.L_x_61:
        /* <DEDUP_REMOVED lines=12> */
.L_x_79:


//--------------------- .text._Z26copy_float2fp_array_kerneliPfPii --------------------------
	.section	.text._Z26copy_float2fp_array_kerneliPfPii,"ax",@progbits
	.align	128
        .global         _Z26copy_float2fp_array_kerneliPfPii
        .type           _Z26copy_float2fp_array_kerneliPfPii,@function
        .size           _Z26copy_float2fp_array_kerneliPfPii,(.L_x_80 - _Z26copy_float2fp_array_kerneliPfPii)
        .other          _Z26copy_float2fp_array_kerneliPfPii,@"STO_CUDA_ENTRY STV_DEFAULT"
_Z26copy_float2fp_array_kerneliPfPii:
.text._Z26copy_float2fp_array_kerneliPfPii:
[----:B------:R-:W-:Y:S01]  /*0000*/  LDC R1, c[0x0][0x37c] ;  /* 0x0000df00ff017b82 */ /* 0x000fe20000000800 */
[----:B------:R-:W0:Y:S07]  /*0010*/  S2R R0, SR_TID.X ;  /* 0x0000000000007919 */ /* 0x000e2e0000002100 */
[----:B------:R-:W-:Y:S01]  /*0020*/  S2UR UR4, SR_CTAID.X ;  /* 0x00000000000479c3 */ /* 0x000fe20000002500 */
[----:B------:R-:W1:Y:S01]  /*0030*/  LDCU UR6, c[0x0][0x370] ;  /* 0x00006e00ff0677ac */ /* 0x000e620008000800 */
[----:B------:R-:W2:Y:S06]  /*0040*/  LDCU UR7, c[0x0][0x380] ;  /* 0x00007000ff0777ac */ /* 0x000eac0008000800 */
[----:B------:R-:W1:Y:S08]  /*0050*/  S2UR UR5, SR_CTAID.Y ;  /* 0x00000000000579c3 */ /* 0x000e700000002600 */
[----:B------:R-:W0:Y:S01]  /*0060*/  LDC R7, c[0x0][0x360] ;  /* 0x0000d800ff077b82 */ /* 0x000e220000000800 */
[----:B-1----:R-:W-:-:S06]  /*0070*/  UIMAD UR4, UR5, UR6, UR4 ;  /* 0x00000006050472a4 */ /* 0x002fcc000f8e0204 */
[----:B0-----:R-:W-:-:S05]  /*0080*/  IMAD R7, R7, UR4, R0 ;  /* 0x0000000407077c24 */ /* 0x001fca000f8e0200 */
[----:B--2---:R-:W-:-:S13]  /*0090*/  ISETP.GE.AND P0, PT, R7, UR7, PT ;  /* 0x0000000707007c0c */ /* 0x004fda000bf06270 */
[----:B------:R-:W-:Y:S05]  /*00a0*/  @P0 EXIT ;  /* 0x000000000000094d */ /* 0x000fea0003800000 */
[----:B------:R-:W0:Y:S01]  /*00b0*/  LDC.64 R2, c[0x0][0x388] ;  /* 0x0000e200ff027b82 */ /* 0x000e220000000a00 */
[----:B------:R-:W1:Y:S01]  /*00c0*/  LDCU.64 UR6, c[0x0][0x358] ;  /* 0x00006b00ff0677ac */ /* 0x000e620008000a00 */
[----:B------:R-:W2:Y:S06]  /*00d0*/  LDCU UR4, c[0x0][0x398] ;  /* 0x00007300ff0477ac */ /* 0x000eac0008000800 */
[----:B------:R-:W3:Y:S01]  /*00e0*/  LDC.64 R4, c[0x0][0x390] ;  /* 0x0000e400ff047b82 */ /* 0x000ee20000000a00 */
[----:B0-----:R-:W-:-:S06]  /*00f0*/  IMAD.WIDE R2, R7, 0x4, R2 ;  /* 0x0000000407027825 */ /* 0x001fcc00078e0202 */
[----:B-1----:R-:W4:Y:S01]  /*0100*/  LDG.E R2, desc[UR6][R2.64] ;  /* 0x0000000602027981 */ /* 0x002f22000c1e1900 */
[----:B------:R-:W-:Y:S01]  /*0110*/  UMOV UR5, 0x1 ;  /* 0x0000000100057882 */ /* 0x000fe20000000000 */
[----:B---3--:R-:W-:Y:S01]  /*0120*/  IMAD.WIDE R4, R7, 0x4, R4 ;  /* 0x0000000407047825 */ /* 0x008fe200078e0204 */
[----:B--2---:R-:W-:-:S06]  /*0130*/  USHF.L.U32 UR4, UR5, UR4, URZ ;  /* 0x0000000405047299 */ /* 0x004fcc00080006ff */
[----:B------:R-:W-:-:S05]  /*0140*/  I2FP.F32.S32 R9, UR4 ;  /* 0x0000000400097c45 */ /* 0x000fca0008201400 */
[----:B----4-:R-:W-:-:S06]  /*0150*/  FMUL R9, R2, R9 ;  /* 0x0000000902097220 */ /* 0x010fcc0000400000 */
[----:B------:R-:W0:Y:S02]  /*0160*/  F2I.TRUNC.NTZ R9, R9 ;  /* 0x0000000900097305 */ /* 0x000e24000020f100 */
[----:B0-----:R-:W-:Y:S01]  /*0170*/  STG.E desc[UR6][R4.64], R9 ;  /* 0x0000000904007986 */ /* 0x001fe2000c101906 */
[----:B------:R-:W-:Y:S05]  /*0180*/  EXIT ;  /* 0x000000000000794d */ /* 0x000fea0003800000 */
.L_x_62:
        /* <DEDUP_REMOVED lines=15> */
.L_x_80:


//--------------------- .text._Z26copy_fp2float_array_kerneliPiPfi --------------------------
	.section	.text._Z26copy_fp2float_array_kerneliPiPfi,"ax",@progbits
	.align	128
        .global         _Z26copy_fp2float_array_kerneliPiPfi
        .type           _Z26copy_fp2float_array_kerneliPiPfi,@function
        .size           _Z26copy_fp2float_array_kerneliPiPfi,(.L_x_72 - _Z26copy_fp2float_array_kerneliPiPfi)
        .other          _Z26copy_fp2float_array_kerneliPiPfi,@"STO_CUDA_ENTRY STV_DEFAULT"
_Z26copy_fp2float_array_kerneliPiPfi:
.text._Z26copy_fp2float_array_kerneliPiPfi:
        /* <DEDUP_REMOVED lines=13> */
[----:B------:R-:W2:Y:S01]  /*00d0*/  LDCU UR4, c[0x0][0x398] ;  /* 0x00007300ff0477ac */ /* 0x000ea20008000800 */
[----:B0-----:R-:W-:-:S05]  /*00e0*/  IMAD.WIDE R2, R0, 0x4, R2 ;  /* 0x0000000400027825 */ /* 0x001fca00078e0202 */
[----:B-1----:R-:W3:Y:S01]  /*00f0*/  LDG.E R12, desc[UR6][R2.64] ;  /* 0x00000006020c7981 */ /* 0x002ee2000c1e1900 */
[----:B------:R-:W-:Y:S01]  /*0100*/  UMOV UR5, 0x1 ;  /* 0x0000000100057882 */ /* 0x000fe20000000000 */
[----:B------:R-:W-:Y:S01]  /*0110*/  IMAD.MOV.U32 R6, RZ, RZ, 0x1 ;  /* 0x00000001ff067424 */ /* 0x000fe200078e00ff */
[----:B--2---:R-:W-:Y:S01]  /*0120*/  USHF.L.U32 UR4, UR5, UR4, URZ ;  /* 0x0000000405047299 */ /* 0x004fe200080006ff */
[----:B------:R-:W-:Y:S08]  /*0130*/  BSSY.RECONVERGENT B0, `(.L_x_63) ;  /* 0x0000012000007945 */ /* 0x000ff00003800200 */
[----:B------:R-:W0:Y:S08]  /*0140*/  I2F.F64 R4, UR4 ;  /* 0x0000000400047d12 */ /* 0x000e300008201c00 */
[----:B0-----:R-:W0:Y:S02]  /*0150*/  MUFU.RCP64H R7, R5 ;  /* 0x0000000500077308 */ /* 0x001e240000001800 */
[----:B0-----:R-:W-:-:S08]  /*0160*/  DFMA R8, -R4, R6, 1 ;  /* 0x3ff000000408742b */ /* 0x001fd00000000106 */
[----:B------:R-:W-:-:S08]  /*0170*/  DFMA R8, R8, R8, R8 ;  /* 0x000000080808722b */ /* 0x000fd00000000008 */
[----:B------:R-:W-:-:S08]  /*0180*/  DFMA R8, R6, R8, R6 ;  /* 0x000000080608722b */ /* 0x000fd00000000006 */
[----:B------:R-:W-:-:S08]  /*0190*/  DFMA R10, -R4, R8, 1 ;  /* 0x3ff00000040a742b */ /* 0x000fd00000000108 */
[----:B------:R-:W-:Y:S01]  /*01a0*/  DFMA R10, R8, R10, R8 ;  /* 0x0000000a080a722b */ /* 0x000fe20000000008 */
[----:B---3--:R-:W0:Y:S07]  /*01b0*/  I2F.F64 R6, R12 ;  /* 0x0000000c00067312 */ /* 0x008e2e0000201c00 */
[----:B0-----:R-:W-:Y:S01]  /*01c0*/  DMUL R2, R6, R10 ;  /* 0x0000000a06027228 */ /* 0x001fe20000000000 */
[----:B------:R-:W-:-:S07]  /*01d0*/  FSETP.GEU.AND P1, PT, |R7|, 6.5827683646048100446e-37, PT ;  /* 0x036000000700780b */ /* 0x000fce0003f2e200 */
[----:B------:R-:W-:-:S08]  /*01e0*/  DFMA R8, -R4, R2, R6 ;  /* 0x000000020408722b */ /* 0x000fd00000000106 */
[----:B------:R-:W-:-:S10]  /*01f0*/  DFMA R2, R10, R8, R2 ;  /* 0x000000080a02722b */ /* 0x000fd40000000002 */
[----:B------:R-:W-:-:S05]  /*0200*/  FFMA R8, RZ, R5, R3 ;  /* 0x00000005ff087223 */ /* 0x000fca0000000003 */
[----:B------:R-:W-:-:S13]  /*0210*/  FSETP.GT.AND P0, PT, |R8|, 1.469367938527859385e-39, PT ;  /* 0x001000000800780b */ /* 0x000fda0003f04200 */
[----:B------:R-:W-:Y:S05]  /*0220*/  @P0 BRA P1, `(.L_x_64) ;  /* 0x0000000000080947 */ /* 0x000fea0000800000 */
[----:B------:R-:W-:-:S07]  /*0230*/  MOV R10, 0x250 ;  /* 0x00000250000a7802 */ /* 0x000fce0000000f00 */
[----:B------:R-:W-:Y:S05]  /*0240*/  CALL.REL.NOINC `($__internal_0_$__cuda_sm20_div_rn_f64_full) ;  /* 0x0000000000187944 */ /* 0x000fea0003c00000 */
.L_x_64:
[----:B------:R-:W-:Y:S05]  /*0250*/  BSYNC.RECONVERGENT B0 ;  /* 0x0000000000007941 */ /* 0x000fea0003800200 */
.L_x_63:
[----:B------:R-:W0:Y:S01]  /*0260*/  LDC.64 R4, c[0x0][0x390] ;  /* 0x0000e400ff047b82 */ /* 0x000e220000000a00 */
[----:B------:R-:W1:Y:S01]  /*0270*/  F2F.F32.F64 R3, R2 ;  /* 0x0000000200037310 */ /* 0x000e620000301000 */
[----:B0-----:R-:W-:-:S05]  /*0280*/  IMAD.WIDE R4, R0, 0x4, R4 ;  /* 0x0000000400047825 */ /* 0x001fca00078e0204 */
[----:B-1----:R-:W-:Y:S01]  /*0290*/  STG.E desc[UR6][R4.64], R3 ;  /* 0x0000000304007986 */ /* 0x002fe2000c101906 */
[----:B------:R-:W-:Y:S05]  /*02a0*/  EXIT ;  /* 0x000000000000794d */ /* 0x000fea0003800000 */
        .weak           $__internal_0_$__cuda_sm20_div_rn_f64_full
        .type           $__internal_0_$__cuda_sm20_div_rn_f64_full,@function
        .size           $__internal_0_$__cuda_sm20_div_rn_f64_full,(.L_x_72 - $__internal_0_$__cuda_sm20_div_rn_f64_full)
$__internal_0_$__cuda_sm20_div_rn_f64_full:
[C---:B------:R-:W-:Y:S01]  /*02b0*/  FSETP.GEU.AND P0, PT, |R5|.reuse, 1.469367938527859385e-39, PT ;  /* 0x001000000500780b */ /* 0x040fe20003f0e200 */
[----:B------:R-:W-:Y:S01]  /*02c0*/  IMAD.MOV.U32 R16, RZ, RZ, 0x1 ;  /* 0x00000001ff107424 */ /* 0x000fe200078e00ff */
[----:B------:R-:W-:Y:S01]  /*02d0*/  LOP3.LUT R2, R5, 0x800fffff, RZ, 0xc0, !PT ;  /* 0x800fffff05027812 */ /* 0x000fe200078ec0ff */
[----:B------:R-:W-:Y:S01]  /*02e0*/  BSSY.RECONVERGENT B1, `(.L_x_65) ;  /* 0x0000055000017945 */ /* 0x000fe20003800200 */
[C---:B------:R-:W-:Y:S02]  /*02f0*/  FSETP.GEU.AND P2, PT, |R7|.reuse, 1.469367938527859385e-39, PT ;  /* 0x001000000700780b */ /* 0x040fe40003f4e200 */
[----:B------:R-:W-:Y:S01]  /*0300*/  LOP3.LUT R3, R2, 0x3ff00000, RZ, 0xfc, !PT ;  /* 0x3ff0000002037812 */ /* 0x000fe200078efcff */
[----:B------:R-:W-:Y:S01]  /*0310*/  IMAD.MOV.U32 R2, RZ, RZ, R4 ;  /* 0x000000ffff027224 */ /* 0x000fe200078e0004 */
[----:B------:R-:W-:Y:S02]  /*0320*/  LOP3.LUT R11, R7, 0x7ff00000, RZ, 0xc0, !PT ;  /* 0x7ff00000070b7812 */ /* 0x000fe400078ec0ff */
[----:B------:R-:W-:-:S03]  /*0330*/  LOP3.LUT R14, R5, 0x7ff00000, RZ, 0xc0, !PT ;  /* 0x7ff00000050e7812 */ /* 0x000fc600078ec0ff */
[----:B------:R-:W-:Y:S01]  /*0340*/  @!P0 DMUL R2, R4, 8.98846567431157953865e+307 ;  /* 0x7fe0000004028828 */ /* 0x000fe20000000000 */
[----:B------:R-:W-:-:S03]  /*0350*/  ISETP.GE.U32.AND P1, PT, R11, R14, PT ;  /* 0x0000000e0b00720c */ /* 0x000fc60003f26070 */
[----:B------:R-:W-:Y:S01]  /*0360*/  @!P2 LOP3.LUT R12, R5, 0x7ff00000, RZ, 0xc0, !PT ;  /* 0x7ff00000050ca812 */ /* 0x000fe200078ec0ff */
[----:B------:R-:W-:Y:S01]  /*0370*/  @!P2 IMAD.MOV.U32 R18, RZ, RZ, RZ ;  /* 0x000000ffff12a224 */ /* 0x000fe200078e00ff */
[----:B------:R-:W0:Y:S02]  /*0380*/  MUFU.RCP64H R17, R3 ;  /* 0x0000000300117308 */ /* 0x000e240000001800 */
[----:B------:R-:W-:Y:S01]  /*0390*/  @!P2 ISETP.GE.U32.AND P3, PT, R11, R12, PT ;  /* 0x0000000c0b00a20c */ /* 0x000fe20003f66070 */
[----:B------:R-:W-:-:S05]  /*03a0*/  IMAD.MOV.U32 R12, RZ, RZ, 0x1ca00000 ;  /* 0x1ca00000ff0c7424 */ /* 0x000fca00078e00ff */
[----:B------:R-:W-:-:S04]  /*03b0*/  @!P2 SEL R13, R12, 0x63400000, !P3 ;  /* 0x634000000c0da807 */ /* 0x000fc80005800000 */
[----:B------:R-:W-:-:S04]  /*03c0*/  @!P2 LOP3.LUT R13, R13, 0x80000000, R7, 0xf8, !PT ;  /* 0x800000000d0da812 */ /* 0x000fc800078ef807 */
[----:B------:R-:W-:Y:S01]  /*03d0*/  @!P2 LOP3.LUT R19, R13, 0x100000, RZ, 0xfc, !PT ;  /* 0x001000000d13a812 */ /* 0x000fe200078efcff */
[----:B0-----:R-:W-:-:S08]  /*03e0*/  DFMA R8, R16, -R2, 1 ;  /* 0x3ff000001008742b */ /* 0x001fd00000000802 */
[----:B------:R-:W-:-:S08]  /*03f0*/  DFMA R8, R8, R8, R8 ;  /* 0x000000080808722b */ /* 0x000fd00000000008 */
[----:B------:R-:W-:Y:S01]  /*0400*/  DFMA R16, R16, R8, R16 ;  /* 0x000000081010722b */ /* 0x000fe20000000010 */
[----:B------:R-:W-:Y:S01]  /*0410*/  SEL R9, R12, 0x63400000, !P1 ;  /* 0x634000000c097807 */ /* 0x000fe20004800000 */
[----:B------:R-:W-:-:S03]  /*0420*/  IMAD.MOV.U32 R8, RZ, RZ, R6 ;  /* 0x000000ffff087224 */ /* 0x000fc600078e0006 */
[----:B------:R-:W-:-:S03]  /*0430*/  LOP3.LUT R9, R9, 0x800fffff, R7, 0xf8, !PT ;  /* 0x800fffff09097812 */ /* 0x000fc600078ef807 */
[----:B------:R-:W-:-:S03]  /*0440*/  DFMA R20, R16, -R2, 1 ;  /* 0x3ff000001014742b */ /* 0x000fc60000000802 */
[----:B------:R-:W-:-:S05]  /*0450*/  @!P2 DFMA R8, R8, 2, -R18 ;  /* 0x400000000808a82b */ /* 0x000fca0000000812 */
[----:B------:R-:W-:Y:S01]  /*0460*/  DFMA R16, R16, R20, R16 ;  /* 0x000000141010722b */ /* 0x000fe20000000010 */
[----:B------:R-:W-:Y:S02]  /*0470*/  IMAD.MOV.U32 R21, RZ, RZ, R11 ;  /* 0x000000ffff157224 */ /* 0x000fe400078e000b */
[----:B------:R-:W-:Y:S01]  /*0480*/  IMAD.MOV.U32 R20, RZ, RZ, R14 ;  /* 0x000000ffff147224 */ /* 0x000fe200078e000e */
[----:B------:R-:W-:Y:S02]  /*0490*/  @!P0 LOP3.LUT R20, R3, 0x7ff00000, RZ, 0xc0, !PT ;  /* 0x7ff0000003148812 */ /* 0x000fe400078ec0ff */
[----:B------:R-:W-:Y:S02]  /*04a0*/  @!P2 LOP3.LUT R21, R9, 0x7ff00000, RZ, 0xc0, !PT ;  /* 0x7ff000000915a812 */ /* 0x000fe400078ec0ff */
[----:B------:R-:W-:Y:S01]  /*04b0*/  DMUL R18, R16, R8 ;  /* 0x0000000810127228 */ /* 0x000fe20000000000 */
[----:B------:R-:W-:Y:S02]  /*04c0*/  VIADD R22, R20, 0xffffffff ;  /* 0xffffffff14167836 */ /* 0x000fe40000000000 */
[----:B------:R-:W-:-:S05]  /*04d0*/  VIADD R13, R21, 0xffffffff ;  /* 0xffffffff150d7836 */ /* 0x000fca0000000000 */
[----:B------:R-:W-:Y:S01]  /*04e0*/  DFMA R14, R18, -R2, R8 ;  /* 0x80000002120e722b */ /* 0x000fe20000000008 */
[----:B------:R-:W-:-:S04]  /*04f0*/  ISETP.GT.U32.AND P0, PT, R13, 0x7feffffe, PT ;  /* 0x7feffffe0d00780c */ /* 0x000fc80003f04070 */
[----:B------:R-:W-:-:S03]  /*0500*/  ISETP.GT.U32.OR P0, PT, R22, 0x7feffffe, P0 ;  /* 0x7feffffe1600780c */ /* 0x000fc60000704470 */
[----:B------:R-:W-:-:S10]  /*0510*/  DFMA R14, R16, R14, R18 ;  /* 0x0000000e100e722b */ /* 0x000fd40000000012 */
[----:B------:R-:W-:Y:S05]  /*0520*/  @P0 BRA `(.L_x_66) ;  /* 0x00000000006c0947 */ /* 0x000fea0003800000 */
[----:B------:R-:W-:-:S04]  /*0530*/  LOP3.LUT R16, R5, 0x7ff00000, RZ, 0xc0, !PT ;  /* 0x7ff0000005107812 */ /* 0x000fc800078ec0ff */
[CC--:B------:R-:W-:Y:S02]  /*0540*/  VIADDMNMX R6, R11.reuse, -R16.reuse, 0xb9600000, !PT ;  /* 0xb96000000b067446 */ /* 0x0c0fe40007800910 */
[----:B------:R-:W-:Y:S02]  /*0550*/  ISETP.GE.U32.AND P0, PT, R11, R16, PT ;  /* 0x000000100b00720c */ /* 0x000fe40003f06070 */
[----:B------:R-:W-:Y:S02]  /*0560*/  VIMNMX R6, PT, PT, R6, 0x46a00000, PT ;  /* 0x46a0000006067848 */ /* 0x000fe40003fe0100 */
[----:B------:R-:W-:-:S05]  /*0570*/  SEL R11, R12, 0x63400000, !P0 ;  /* 0x634000000c0b7807 */ /* 0x000fca0004000000 */
[----:B------:R-:W-:Y:S02]  /*0580*/  IMAD.IADD R11, R6, 0x1, -R11 ;  /* 0x00000001060b7824 */ /* 0x000fe400078e0a0b */
[----:B------:R-:W-:Y:S02]  /*0590*/  IMAD.MOV.U32 R6, RZ, RZ, RZ ;  /* 0x000000ffff067224 */ /* 0x000fe400078e00ff */
[----:B------:R-:W-:-:S06]  /*05a0*/  VIADD R7, R11, 0x7fe00000 ;  /* 0x7fe000000b077836 */ /* 0x000fcc0000000000 */
[----:B------:R-:W-:-:S10]  /*05b0*/  DMUL R12, R14, R6 ;  /* 0x000000060e0c7228 */ /* 0x000fd40000000000 */
[----:B------:R-:W-:-:S13]  /*05c0*/  FSETP.GTU.AND P0, PT, |R13|, 1.469367938527859385e-39, PT ;  /* 0x001000000d00780b */ /* 0x000fda0003f0c200 */
[----:B------:R-:W-:Y:S05]  /*05d0*/  @P0 BRA `(.L_x_67) ;  /* 0x0000000000940947 */ /* 0x000fea0003800000 */
[----:B------:R-:W-:Y:S01]  /*05e0*/  DFMA R2, R14, -R2, R8 ;  /* 0x800000020e02722b */ /* 0x000fe20000000008 */
[----:B------:R-:W-:-:S09]  /*05f0*/  IMAD.MOV.U32 R6, RZ, RZ, RZ ;  /* 0x000000ffff067224 */ /* 0x000fd200078e00ff */
[C---:B------:R-:W-:Y:S02]  /*0600*/  FSETP.NEU.AND P0, PT, R3.reuse, RZ, PT ;  /* 0x000000ff0300720b */ /* 0x040fe40003f0d000 */
[----:B------:R-:W-:-:S04]  /*0610*/  LOP3.LUT R5, R3, 0x80000000, R5, 0x48, !PT ;  /* 0x8000000003057812 */ /* 0x000fc800078e4805 */
[----:B------:R-:W-:-:S07]  /*0620*/  LOP3.LUT R7, R5, R7, RZ, 0xfc, !PT ;  /* 0x0000000705077212 */ /* 0x000fce00078efcff */
[----:B------:R-:W-:Y:S05]  /*0630*/  @!P0 BRA `(.L_x_67) ;  /* 0x00000000007c8947 */ /* 0x000fea0003800000 */
[----:B------:R-:W-:Y:S01]  /*0640*/  IMAD.MOV R3, RZ, RZ, -R11 ;  /* 0x000000ffff037224 */ /* 0x000fe200078e0a0b */
[----:B------:R-:W-:Y:S01]  /*0650*/  DMUL.RP R6, R14, R6 ;  /* 0x000000060e067228 */ /* 0x000fe20000008000 */
[----:B------:R-:W-:Y:S01]  /*0660*/  IMAD.MOV.U32 R2, RZ, RZ, RZ ;  /* 0x000000ffff027224 */ /* 0x000fe200078e00ff */
[----:B------:R-:W-:-:S05]  /*0670*/  IADD3 R11, PT, PT, -R11, -0x43300000, RZ ;  /* 0xbcd000000b0b7810 */ /* 0x000fca0007ffe1ff */
[----:B------:R-:W-:-:S03]  /*0680*/  DFMA R2, R12, -R2, R14 ;  /* 0x800000020c02722b */ /* 0x000fc6000000000e */
[----:B------:R-:W-:-:S07]  /*0690*/  LOP3.LUT R5, R7, R5, RZ, 0x3c, !PT ;  /* 0x0000000507057212 */ /* 0x000fce00078e3cff */
[----:B------:R-:W-:-:S04]  /*06a0*/  FSETP.NEU.AND P0, PT, |R3|, R11, PT ;  /* 0x0000000b0300720b */ /* 0x000fc80003f0d200 */
[----:B------:R-:W-:Y:S02]  /*06b0*/  FSEL R12, R6, R12, !P0 ;  /* 0x0000000c060c7208 */ /* 0x000fe40004000000 */
[----:B------:R-:W-:Y:S01]  /*06c0*/  FSEL R13, R5, R13, !P0 ;  /* 0x0000000d050d7208 */ /* 0x000fe20004000000 */
[----:B------:R-:W-:Y:S06]  /*06d0*/  BRA `(.L_x_67) ;  /* 0x0000000000547947 */ /* 0x000fec0003800000 */
.L_x_66:
[----:B------:R-:W-:-:S14]  /*06e0*/  DSETP.NAN.AND P0, PT, R6, R6, PT ;  /* 0x000000060600722a */ /* 0x000fdc0003f08000 */
[----:B------:R-:W-:Y:S05]  /*06f0*/  @P0 BRA `(.L_x_68) ;  /* 0x0000000000440947 */ /* 0x000fea0003800000 */
[----:B------:R-:W-:-:S14]  /*0700*/  DSETP.NAN.AND P0, PT, R4, R4, PT ;  /* 0x000000040400722a */ /* 0x000fdc0003f08000 */
[----:B------:R-:W-:Y:S05]  /*0710*/  @P0 BRA `(.L_x_69) ;  /* 0x0000000000300947 */ /* 0x000fea0003800000 */
[----:B------:R-:W-:Y:S01]  /*0720*/  ISETP.NE.AND P0, PT, R21, R20, PT ;  /* 0x000000141500720c */ /* 0x000fe20003f05270 */
[----:B------:R-:W-:Y:S02]  /*0730*/  IMAD.MOV.U32 R12, RZ, RZ, 0x0 ;  /* 0x00000000ff0c7424 */ /* 0x000fe400078e00ff */
[----:B------:R-:W-:-:S10]  /*0740*/  IMAD.MOV.U32 R13, RZ, RZ, -0x80000 ;  /* 0xfff80000ff0d7424 */ /* 0x000fd400078e00ff */
[----:B------:R-:W-:Y:S05]  /*0750*/  @!P0 BRA `(.L_x_67) ;  /* 0x0000000000348947 */ /* 0x000fea0003800000 */
[----:B------:R-:W-:Y:S02]  /*0760*/  ISETP.NE.AND P0, PT, R21, 0x7ff00000, PT ;  /* 0x7ff000001500780c */ /* 0x000fe40003f05270 */
[----:B------:R-:W-:Y:S02]  /*0770*/  LOP3.LUT R13, R7, 0x80000000, R5, 0x48, !PT ;  /* 0x80000000070d7812 */ /* 0x000fe400078e4805 */
[----:B------:R-:W-:-:S13]  /*0780*/  ISETP.EQ.OR P0, PT, R20, RZ, !P0 ;  /* 0x000000ff1400720c */ /* 0x000fda0004702670 */
[----:B------:R-:W-:Y:S01]  /*0790*/  @P0 LOP3.LUT R2, R13, 0x7ff00000, RZ, 0xfc, !PT ;  /* 0x7ff000000d020812 */ /* 0x000fe200078efcff */
[----:B------:R-:W-:Y:S02]  /*07a0*/  @!P0 IMAD.MOV.U32 R12, RZ, RZ, RZ ;  /* 0x000000ffff0c8224 */ /* 0x000fe400078e00ff */
[----:B------:R-:W-:Y:S02]  /*07b0*/  @P0 IMAD.MOV.U32 R12, RZ, RZ, RZ ;  /* 0x000000ffff0c0224 */ /* 0x000fe400078e00ff */
[----:B------:R-:W-:Y:S01]  /*07c0*/  @P0 IMAD.MOV.U32 R13, RZ, RZ, R2 ;  /* 0x000000ffff0d0224 */ /* 0x000fe200078e0002 */
[----:B------:R-:W-:Y:S06]  /*07d0*/  BRA `(.L_x_67) ;  /* 0x0000000000147947 */ /* 0x000fec0003800000 */
.L_x_69:
[----:B------:R-:W-:Y:S01]  /*07e0*/  LOP3.LUT R13, R5, 0x80000, RZ, 0xfc, !PT ;  /* 0x00080000050d7812 */ /* 0x000fe200078efcff */
[----:B------:R-:W-:Y:S01]  /*07f0*/  IMAD.MOV.U32 R12, RZ, RZ, R4 ;  /* 0x000000ffff0c7224 */ /* 0x000fe200078e0004 */
[----:B------:R-:W-:Y:S06]  /*0800*/  BRA `(.L_x_67) ;  /* 0x0000000000087947 */ /* 0x000fec0003800000 */
.L_x_68:
[----:B------:R-:W-:Y:S01]  /*0810*/  LOP3.LUT R13, R7, 0x80000, RZ, 0xfc, !PT ;  /* 0x00080000070d7812 */ /* 0x000fe200078efcff */
[----:B------:R-:W-:-:S07]  /*0820*/  IMAD.MOV.U32 R12, RZ, RZ, R6 ;  /* 0x000000ffff0c7224 */ /* 0x000fce00078e0006 */
.L_x_67:
[----:B------:R-:W-:Y:S05]  /*0830*/  BSYNC.RECONVERGENT B1 ;  /* 0x0000000000017941 */ /* 0x000fea0003800200 */
.L_x_65:
[----:B------:R-:W-:Y:S02]  /*0840*/  IMAD.MOV.U32 R11, RZ, RZ, 0x0 ;  /* 0x00000000ff0b7424 */ /* 0x000fe400078e00ff */
[----:B------:R-:W-:Y:S02]  /*0850*/  IMAD.MOV.U32 R2, RZ, RZ, R12 ;  /* 0x000000ffff027224 */ /* 0x000fe400078e000c */
[----:B------:R-:W-:Y:S01]  /*0860*/  IMAD.MOV.U32 R3, RZ, RZ, R13 ;  /* 0x000000ffff037224 */ /* 0x000fe200078e000d */
[----:B------:R-:W-:Y:S06]  /*0870*/  RET.REL.NODEC R10 `(_Z26copy_fp2float_array_kerneliPiPfi) ;  /* 0xfffffff40ae07950 */ /* 0x000fec0003c3ffff */
.L_x_70:
        /* <DEDUP_REMOVED lines=16> */
.L_x_72:


//--------------------- .text._Z11fill_kerneliiPfi --------------------------
	.section	.text._Z11fill_kerneliiPfi,"ax",@progbits
	.align	128
        .global         _Z11fill_kerneliiPfi
        .type           _Z11fill_kerneliiPfi,@function
        .size           _Z11fill_kerneliiPfi,(.L_x_82 - _Z11fill_kerneliiPfi)
        .other          _Z11fill_kerneliiPfi,@"STO_CUDA_ENTRY STV_DEFAULT"
_Z11fill_kerneliiPfi:
.text._Z11fill_kerneliiPfi:
        /* <DEDUP_REMOVED lines=12> */
[----:B------:R-:W1:Y:S01]  /*00c0*/  LDCU UR7, c[0x0][0x390] ;  /* 0x00007200ff0777ac */ /* 0x000e620008000800 */
[----:B------:R-:W2:Y:S01]  /*00d0*/  LDCU UR6, c[0x0][0x384] ;  /* 0x00007080ff0677ac */ /* 0x000ea20008000800 */
[----:B------:R-:W3:Y:S01]  /*00e0*/  LDCU.64 UR4, c[0x0][0x358] ;  /* 0x00006b00ff0477ac */ /* 0x000ee20008000a00 */
[----:B-1----:R-:W-:Y:S01]  /*00f0*/  IMAD R7, R0, UR7, RZ ;  /* 0x0000000700077c24 */ /* 0x002fe2000f8e02ff */
[----:B--2---:R-:W-:-:S03]  /*0100*/  I2FP.F32.S32 R5, UR6 ;  /* 0x0000000600057c45 */ /* 0x004fc60008201400 */
[----:B0-----:R-:W-:-:S05]  /*0110*/  IMAD.WIDE R2, R7, 0x4, R2 ;  /* 0x0000000407027825 */ /* 0x001fca00078e0202 */
[----:B---3--:R-:W-:Y:S01]  /*0120*/  STG.E desc[UR4][R2.64], R5 ;  /* 0x0000000502007986 */ /* 0x008fe2000c101904 */
[----:B------:R-:W-:Y:S05]  /*0130*/  EXIT ;  /* 0x000000000000794d */ /* 0x000fea0003800000 */
.L_x_71:
        /* <DEDUP_REMOVED lines=12> */
.L_x_82:


//--------------------- .nv.shared.reserved.0     --------------------------
	.section	.nv.shared.reserved.0,"aw",@nobits
	.weak		__nv_reservedSMEM_offset_0_alias
	.size		__nv_reservedSMEM_offset_0_alias, 0, 64
	.other		__nv_reservedSMEM_offset_0_alias,@"STO_CUDA_RESERVED_SHARED STV_DEFAULT"
__nv_reservedSMEM_offset_0_alias:
	.zero		0
	.zero		64


//--------------------- .nv.shared._Z19matrixMul_fp_SharedPiS_S_iii --------------------------
	.section	.nv.shared._Z19matrixMul_fp_SharedPiS_S_iii,"aw",@nobits
	.sectionflags	@""
	.align	4
.nv.shared._Z19matrixMul_fp_SharedPiS_S_iii:
	.zero		3072


//--------------------- .nv.shared._Z15matrixMulSharedPfS_S_iii --------------------------
	.section	.nv.shared._Z15matrixMulSharedPfS_S_iii,"aw",@nobits
	.sectionflags	@""
	.align	4
.nv.shared._Z15matrixMulSharedPfS_S_iii:
	.zero		3072


//--------------------- .nv.constant0._Z20im2col_fp_gpu_kerneliPKiiiiiiiiPi --------------------------
	.section	.nv.constant0._Z20im2col_fp_gpu_kerneliPKiiiiiiiiPi,"a",@progbits
	.sectionflags	@""
	.align	4
.nv.constant0._Z20im2col_fp_gpu_kerneliPKiiiiiiiiPi:
	.zero		952


//--------------------- .nv.constant0._Z17im2col_gpu_kerneliPKfiiiiiiiPf --------------------------
	.section	.nv.constant0._Z17im2col_gpu_kerneliPKfiiiiiiiPf,"a",@progbits
	.sectionflags	@""
	.align	4
.nv.constant0._Z17im2col_gpu_kerneliPKfiiiiiiiPf:
	.zero		952


//--------------------- .nv.constant0._Z19matrixMul_fp_SharedPiS_S_iii --------------------------
	.section	.nv.constant0._Z19matrixMul_fp_SharedPiS_S_iii,"a",@progbits
	.sectionflags	@""
	.align	4
.nv.constant0._Z19matrixMul_fp_SharedPiS_S_iii:
	.zero		932


//--------------------- .nv.constant0._Z15matrixMulSharedPfS_S_iii --------------------------
	.section	.nv.constant0._Z15matrixMulSharedPfS_S_iii,"a",@progbits
	.sectionflags	@""
	.align	4
.nv.constant0._Z15matrixMulSharedPfS_S_iii:
	.zero		932


//--------------------- .nv.constant0._Z16matrixMulRect_fpPsS_S_iii --------------------------
	.section	.nv.constant0._Z16matrixMulRect_fpPsS_S_iii,"a",@progbits
	.sectionflags	@""
	.align	4
.nv.constant0._Z16matrixMulRect_fpPsS_S_iii:
	.zero		932


//--------------------- .nv.constant0._Z13matrixMulRectPfS_S_iii --------------------------
	.section	.nv.constant0._Z13matrixMulRectPfS_S_iii,"a",@progbits
	.sectionflags	@""
	.align	4
.nv.constant0._Z13matrixMulRectPfS_S_iii:
	.zero		932


//--------------------- .nv.constant0._Z9matrixMulPfS_S_i --------------------------
	.section	.nv.constant0._Z9matrixMulPfS_S_i,"a",@progbits
	.sectionflags	@""
	.align	4
.nv.constant0._Z9matrixMulPfS_S_i:
	.zero		924


//--------------------- .nv.constant0._Z26copy_float2fp_array_kerneliPfPii --------------------------
	.section	.nv.constant0._Z26copy_float2fp_array_kerneliPfPii,"a",@progbits
	.sectionflags	@""
	.align	4
.nv.constant0._Z26copy_float2fp_array_kerneliPfPii:
	.zero		924


//--------------------- .nv.constant0._Z26copy_fp2float_array_kerneliPiPfi --------------------------
	.section	.nv.constant0._Z26copy_fp2float_array_kerneliPiPfi,"a",@progbits
	.sectionflags	@""
	.align	4
.nv.constant0._Z26copy_fp2float_array_kerneliPiPfi:
	.zero		924


//--------------------- .nv.constant0._Z11fill_kerneliiPfi --------------------------
	.section	.nv.constant0._Z11fill_kerneliiPfi,"a",@progbits
	.sectionflags	@""
	.align	4
.nv.constant0._Z11fill_kerneliiPfi:
	.zero		916


//--------------------- SYMBOLS --------------------------

	.type		.nv.reservedSmem.offset0,@object
	.size		.nv.reservedSmem.offset0,0x4
	.type		.nv.reservedSmem.cap,@object
	.size		.nv.reservedSmem.cap,0x4
